//
// Generated by NVIDIA NVVM Compiler
//
// Compiler Build ID: CL-36424714
// Cuda compilation tools, release 13.0, V13.0.88
// Based on NVVM 20.0.0
//

.version 9.0
.target sm_100
.address_size 64

	// .globl	dm_batch_f32

.visible .entry dm_batch_f32(
	.param .u64 .ptr .align 1 dm_batch_f32_param_0,
	.param .u64 .ptr .align 1 dm_batch_f32_param_1,
	.param .u64 .ptr .align 1 dm_batch_f32_param_2,
	.param .u32 dm_batch_f32_param_3,
	.param .u32 dm_batch_f32_param_4,
	.param .u32 dm_batch_f32_param_5,
	.param .u64 .ptr .align 1 dm_batch_f32_param_6,
	.param .u64 .ptr .align 1 dm_batch_f32_param_7
)
{
	.reg .pred 	%p<87>;
	.reg .b32 	%r<196>;
	.reg .b32 	%f<359>;
	.reg .b64 	%rd<193>;

	ld.param.u64 	%rd67, [dm_batch_f32_param_2];
	ld.param.u32 	%r113, [dm_batch_f32_param_3];
	ld.param.u32 	%r115, [dm_batch_f32_param_4];
	ld.param.u32 	%r114, [dm_batch_f32_param_5];
	ld.param.u64 	%rd68, [dm_batch_f32_param_6];
	ld.param.u64 	%rd69, [dm_batch_f32_param_7];
	mov.u32 	%r116, %ctaid.x;
	mov.u32 	%r117, %ntid.x;
	mov.u32 	%r118, %tid.x;
	mad.lo.s32 	%r1, %r116, %r117, %r118;
	setp.ge.s32 	%p1, %r1, %r115;
	@%p1 bra 	$L__BB0_93;
	cvta.to.global.u64 	%rd70, %rd67;
	cvta.to.global.u64 	%rd1, %rd68;
	cvta.to.global.u64 	%rd2, %rd69;
	mul.lo.s32 	%r2, %r113, %r1;
	mul.wide.s32 	%rd71, %r2, 4;
	add.s64 	%rd3, %rd1, %rd71;
	add.s64 	%rd4, %rd2, %rd71;
	mul.wide.s32 	%rd72, %r1, 4;
	add.s64 	%rd73, %rd70, %rd72;
	ld.global.nc.u32 	%r3, [%rd73];
	setp.gt.s32 	%p2, %r3, 0;
	@%p2 bra 	$L__BB0_27;
	setp.lt.s32 	%p70, %r113, 1;
	@%p70 bra 	$L__BB0_93;
	add.s32 	%r4, %r113, -1;
	and.b32  	%r5, %r113, 15;
	setp.lt.u32 	%p71, %r4, 15;
	mov.b32 	%r158, 0;
	@%p71 bra 	$L__BB0_6;
	and.b32  	%r158, %r113, 2147483632;
	neg.s32 	%r162, %r158;
	add.s64 	%rd146, %rd71, %rd1;
	add.s64 	%rd174, %rd146, 32;
$L__BB0_5:
	.pragma "nounroll";
	mov.b32 	%r149, 2143289344;
	st.global.u32 	[%rd174+-32], %r149;
	st.global.u32 	[%rd174+-28], %r149;
	st.global.u32 	[%rd174+-24], %r149;
	st.global.u32 	[%rd174+-20], %r149;
	st.global.u32 	[%rd174+-16], %r149;
	st.global.u32 	[%rd174+-12], %r149;
	st.global.u32 	[%rd174+-8], %r149;
	st.global.u32 	[%rd174+-4], %r149;
	st.global.u32 	[%rd174], %r149;
	st.global.u32 	[%rd174+4], %r149;
	st.global.u32 	[%rd174+8], %r149;
	st.global.u32 	[%rd174+12], %r149;
	st.global.u32 	[%rd174+16], %r149;
	st.global.u32 	[%rd174+20], %r149;
	st.global.u32 	[%rd174+24], %r149;
	st.global.u32 	[%rd174+28], %r149;
	add.s32 	%r162, %r162, 16;
	add.s64 	%rd174, %rd174, 64;
	setp.eq.s32 	%p72, %r162, 0;
	@%p72 bra 	$L__BB0_6;
	bra.uni 	$L__BB0_5;
$L__BB0_6:
	setp.eq.s32 	%p73, %r5, 0;
	@%p73 bra 	$L__BB0_15;
	and.b32  	%r9, %r113, 7;
	setp.lt.u32 	%p74, %r5, 8;
	@%p74 bra 	$L__BB0_9;
	mul.wide.u32 	%rd147, %r158, 4;
	add.s64 	%rd148, %rd3, %rd147;
	mov.b32 	%r150, 2143289344;
	st.global.u32 	[%rd148], %r150;
	st.global.u32 	[%rd148+4], %r150;
	st.global.u32 	[%rd148+8], %r150;
	st.global.u32 	[%rd148+12], %r150;
	st.global.u32 	[%rd148+16], %r150;
	st.global.u32 	[%rd148+20], %r150;
	st.global.u32 	[%rd148+24], %r150;
	st.global.u32 	[%rd148+28], %r150;
	add.s32 	%r158, %r158, 8;
$L__BB0_9:
	setp.eq.s32 	%p75, %r9, 0;
	@%p75 bra 	$L__BB0_15;
	and.b32  	%r12, %r113, 3;
	setp.lt.u32 	%p76, %r9, 4;
	@%p76 bra 	$L__BB0_12;
	mul.wide.u32 	%rd149, %r158, 4;
	add.s64 	%rd150, %rd3, %rd149;
	mov.b32 	%r151, 2143289344;
	st.global.u32 	[%rd150], %r151;
	st.global.u32 	[%rd150+4], %r151;
	st.global.u32 	[%rd150+8], %r151;
	st.global.u32 	[%rd150+12], %r151;
	add.s32 	%r158, %r158, 4;
$L__BB0_12:
	setp.eq.s32 	%p77, %r12, 0;
	@%p77 bra 	$L__BB0_15;
	mul.wide.u32 	%rd152, %r158, 4;
	add.s64 	%rd153, %rd71, %rd152;
	add.s64 	%rd173, %rd1, %rd153;
	neg.s32 	%r161, %r12;
$L__BB0_14:
	.pragma "nounroll";
	mov.b32 	%r152, 2143289344;
	st.global.u32 	[%rd173], %r152;
	add.s64 	%rd173, %rd173, 4;
	add.s32 	%r161, %r161, 1;
	setp.ne.s32 	%p78, %r161, 0;
	@%p78 bra 	$L__BB0_14;
$L__BB0_15:
	setp.lt.u32 	%p79, %r4, 15;
	mov.b32 	%r188, 0;
	@%p79 bra 	$L__BB0_18;
	and.b32  	%r188, %r113, 2147483632;
	neg.s32 	%r163, %r188;
	add.s64 	%rd155, %rd71, %rd2;
	add.s64 	%rd175, %rd155, 32;
$L__BB0_17:
	.pragma "nounroll";
	mov.b32 	%r154, 2143289344;
	st.global.u32 	[%rd175+-32], %r154;
	st.global.u32 	[%rd175+-28], %r154;
	st.global.u32 	[%rd175+-24], %r154;
	st.global.u32 	[%rd175+-20], %r154;
	st.global.u32 	[%rd175+-16], %r154;
	st.global.u32 	[%rd175+-12], %r154;
	st.global.u32 	[%rd175+-8], %r154;
	st.global.u32 	[%rd175+-4], %r154;
	st.global.u32 	[%rd175], %r154;
	st.global.u32 	[%rd175+4], %r154;
	st.global.u32 	[%rd175+8], %r154;
	st.global.u32 	[%rd175+12], %r154;
	st.global.u32 	[%rd175+16], %r154;
	st.global.u32 	[%rd175+20], %r154;
	st.global.u32 	[%rd175+24], %r154;
	st.global.u32 	[%rd175+28], %r154;
	add.s32 	%r163, %r163, 16;
	add.s64 	%rd175, %rd175, 64;
	setp.eq.s32 	%p80, %r163, 0;
	@%p80 bra 	$L__BB0_18;
	bra.uni 	$L__BB0_17;
$L__BB0_18:
	setp.eq.s32 	%p81, %r5, 0;
	@%p81 bra 	$L__BB0_93;
	and.b32  	%r94, %r113, 7;
	setp.lt.u32 	%p82, %r5, 8;
	@%p82 bra 	$L__BB0_21;
	mul.wide.u32 	%rd156, %r188, 4;
	add.s64 	%rd157, %rd4, %rd156;
	mov.b32 	%r155, 2143289344;
	st.global.u32 	[%rd157], %r155;
	st.global.u32 	[%rd157+4], %r155;
	st.global.u32 	[%rd157+8], %r155;
	st.global.u32 	[%rd157+12], %r155;
	st.global.u32 	[%rd157+16], %r155;
	st.global.u32 	[%rd157+20], %r155;
	st.global.u32 	[%rd157+24], %r155;
	st.global.u32 	[%rd157+28], %r155;
	add.s32 	%r188, %r188, 8;
$L__BB0_21:
	setp.eq.s32 	%p83, %r94, 0;
	@%p83 bra 	$L__BB0_93;
	and.b32  	%r97, %r113, 3;
	setp.lt.u32 	%p84, %r94, 4;
	@%p84 bra 	$L__BB0_24;
	mul.wide.u32 	%rd158, %r188, 4;
	add.s64 	%rd159, %rd4, %rd158;
	mov.b32 	%r156, 2143289344;
	st.global.u32 	[%rd159], %r156;
	st.global.u32 	[%rd159+4], %r156;
	st.global.u32 	[%rd159+8], %r156;
	st.global.u32 	[%rd159+12], %r156;
	add.s32 	%r188, %r188, 4;
$L__BB0_24:
	setp.eq.s32 	%p85, %r97, 0;
	@%p85 bra 	$L__BB0_93;
	mul.wide.u32 	%rd161, %r188, 4;
	add.s64 	%rd162, %rd71, %rd161;
	add.s64 	%rd191, %rd2, %rd162;
	neg.s32 	%r191, %r97;
$L__BB0_26:
	.pragma "nounroll";
	mov.b32 	%r157, 2143289344;
	st.global.u32 	[%rd191], %r157;
	add.s64 	%rd191, %rd191, 4;
	add.s32 	%r191, %r191, 1;
	setp.eq.s32 	%p86, %r191, 0;
	@%p86 bra 	$L__BB0_93;
	bra.uni 	$L__BB0_26;
$L__BB0_27:
	setp.gt.s32 	%p3, %r114, -1;
	add.s32 	%r186, %r3, %r114;
	setp.ge.s32 	%p4, %r113, %r186;
	and.pred  	%p5, %p3, %p4;
	@%p5 bra 	$L__BB0_53;
	setp.lt.s32 	%p53, %r113, 1;
	@%p53 bra 	$L__BB0_93;
	and.b32  	%r25, %r113, 15;
	setp.lt.u32 	%p54, %r113, 16;
	mov.b32 	%r164, 0;
	@%p54 bra 	$L__BB0_32;
	and.b32  	%r164, %r113, 2147483632;
	neg.s32 	%r168, %r164;
	add.s64 	%rd128, %rd71, %rd1;
	add.s64 	%rd177, %rd128, 32;
$L__BB0_31:
	.pragma "nounroll";
	mov.b32 	%r139, 2143289344;
	st.global.u32 	[%rd177+-32], %r139;
	st.global.u32 	[%rd177+-28], %r139;
	st.global.u32 	[%rd177+-24], %r139;
	st.global.u32 	[%rd177+-20], %r139;
	st.global.u32 	[%rd177+-16], %r139;
	st.global.u32 	[%rd177+-12], %r139;
	st.global.u32 	[%rd177+-8], %r139;
	st.global.u32 	[%rd177+-4], %r139;
	st.global.u32 	[%rd177], %r139;
	st.global.u32 	[%rd177+4], %r139;
	st.global.u32 	[%rd177+8], %r139;
	st.global.u32 	[%rd177+12], %r139;
	st.global.u32 	[%rd177+16], %r139;
	st.global.u32 	[%rd177+20], %r139;
	st.global.u32 	[%rd177+24], %r139;
	st.global.u32 	[%rd177+28], %r139;
	add.s32 	%r168, %r168, 16;
	add.s64 	%rd177, %rd177, 64;
	setp.eq.s32 	%p55, %r168, 0;
	@%p55 bra 	$L__BB0_32;
	bra.uni 	$L__BB0_31;
$L__BB0_32:
	setp.eq.s32 	%p56, %r25, 0;
	@%p56 bra 	$L__BB0_41;
	and.b32  	%r29, %r113, 7;
	setp.lt.u32 	%p57, %r25, 8;
	@%p57 bra 	$L__BB0_35;
	mul.wide.u32 	%rd129, %r164, 4;
	add.s64 	%rd130, %rd3, %rd129;
	mov.b32 	%r140, 2143289344;
	st.global.u32 	[%rd130], %r140;
	st.global.u32 	[%rd130+4], %r140;
	st.global.u32 	[%rd130+8], %r140;
	st.global.u32 	[%rd130+12], %r140;
	st.global.u32 	[%rd130+16], %r140;
	st.global.u32 	[%rd130+20], %r140;
	st.global.u32 	[%rd130+24], %r140;
	st.global.u32 	[%rd130+28], %r140;
	add.s32 	%r164, %r164, 8;
$L__BB0_35:
	setp.eq.s32 	%p58, %r29, 0;
	@%p58 bra 	$L__BB0_41;
	and.b32  	%r32, %r113, 3;
	setp.lt.u32 	%p59, %r29, 4;
	@%p59 bra 	$L__BB0_38;
	mul.wide.u32 	%rd131, %r164, 4;
	add.s64 	%rd132, %rd3, %rd131;
	mov.b32 	%r141, 2143289344;
	st.global.u32 	[%rd132], %r141;
	st.global.u32 	[%rd132+4], %r141;
	st.global.u32 	[%rd132+8], %r141;
	st.global.u32 	[%rd132+12], %r141;
	add.s32 	%r164, %r164, 4;
$L__BB0_38:
	setp.eq.s32 	%p60, %r32, 0;
	@%p60 bra 	$L__BB0_41;
	mul.wide.u32 	%rd134, %r164, 4;
	add.s64 	%rd135, %rd71, %rd134;
	add.s64 	%rd176, %rd1, %rd135;
	neg.s32 	%r167, %r32;
$L__BB0_40:
	.pragma "nounroll";
	mov.b32 	%r142, 2143289344;
	st.global.u32 	[%rd176], %r142;
	add.s64 	%rd176, %rd176, 4;
	add.s32 	%r167, %r167, 1;
	setp.ne.s32 	%p61, %r167, 0;
	@%p61 bra 	$L__BB0_40;
$L__BB0_41:
	setp.lt.u32 	%p62, %r113, 16;
	mov.b32 	%r192, 0;
	@%p62 bra 	$L__BB0_44;
	and.b32  	%r192, %r113, 2147483632;
	neg.s32 	%r169, %r192;
	add.s64 	%rd137, %rd71, %rd2;
	add.s64 	%rd178, %rd137, 32;
$L__BB0_43:
	.pragma "nounroll";
	mov.b32 	%r144, 2143289344;
	st.global.u32 	[%rd178+-32], %r144;
	st.global.u32 	[%rd178+-28], %r144;
	st.global.u32 	[%rd178+-24], %r144;
	st.global.u32 	[%rd178+-20], %r144;
	st.global.u32 	[%rd178+-16], %r144;
	st.global.u32 	[%rd178+-12], %r144;
	st.global.u32 	[%rd178+-8], %r144;
	st.global.u32 	[%rd178+-4], %r144;
	st.global.u32 	[%rd178], %r144;
	st.global.u32 	[%rd178+4], %r144;
	st.global.u32 	[%rd178+8], %r144;
	st.global.u32 	[%rd178+12], %r144;
	st.global.u32 	[%rd178+16], %r144;
	st.global.u32 	[%rd178+20], %r144;
	st.global.u32 	[%rd178+24], %r144;
	st.global.u32 	[%rd178+28], %r144;
	add.s32 	%r169, %r169, 16;
	add.s64 	%rd178, %rd178, 64;
	setp.eq.s32 	%p63, %r169, 0;
	@%p63 bra 	$L__BB0_44;
	bra.uni 	$L__BB0_43;
$L__BB0_44:
	setp.eq.s32 	%p64, %r25, 0;
	@%p64 bra 	$L__BB0_93;
	and.b32  	%r104, %r113, 7;
	setp.lt.u32 	%p65, %r25, 8;
	@%p65 bra 	$L__BB0_47;
	mul.wide.u32 	%rd138, %r192, 4;
	add.s64 	%rd139, %rd4, %rd138;
	mov.b32 	%r145, 2143289344;
	st.global.u32 	[%rd139], %r145;
	st.global.u32 	[%rd139+4], %r145;
	st.global.u32 	[%rd139+8], %r145;
	st.global.u32 	[%rd139+12], %r145;
	st.global.u32 	[%rd139+16], %r145;
	st.global.u32 	[%rd139+20], %r145;
	st.global.u32 	[%rd139+24], %r145;
	st.global.u32 	[%rd139+28], %r145;
	add.s32 	%r192, %r192, 8;
$L__BB0_47:
	setp.eq.s32 	%p66, %r104, 0;
	@%p66 bra 	$L__BB0_93;
	and.b32  	%r107, %r113, 3;
	setp.lt.u32 	%p67, %r104, 4;
	@%p67 bra 	$L__BB0_50;
	mul.wide.u32 	%rd140, %r192, 4;
	add.s64 	%rd141, %rd4, %rd140;
	mov.b32 	%r146, 2143289344;
	st.global.u32 	[%rd141], %r146;
	st.global.u32 	[%rd141+4], %r146;
	st.global.u32 	[%rd141+8], %r146;
	st.global.u32 	[%rd141+12], %r146;
	add.s32 	%r192, %r192, 4;
$L__BB0_50:
	setp.eq.s32 	%p68, %r107, 0;
	@%p68 bra 	$L__BB0_93;
	mul.wide.u32 	%rd143, %r192, 4;
	add.s64 	%rd144, %rd71, %rd143;
	add.s64 	%rd192, %rd2, %rd144;
	neg.s32 	%r195, %r107;
$L__BB0_52:
	.pragma "nounroll";
	mov.b32 	%r147, 2143289344;
	st.global.u32 	[%rd192], %r147;
	add.s64 	%rd192, %rd192, 4;
	add.s32 	%r195, %r195, 1;
	setp.ne.s32 	%p69, %r195, 0;
	@%p69 bra 	$L__BB0_52;
	bra.uni 	$L__BB0_93;
$L__BB0_53:
	add.s32 	%r44, %r186, -1;
	setp.lt.s32 	%p6, %r186, 2;
	@%p6 bra 	$L__BB0_78;
	add.s32 	%r45, %r186, -2;
	and.b32  	%r46, %r44, 15;
	setp.lt.u32 	%p7, %r45, 15;
	mov.b32 	%r172, 0;
	@%p7 bra 	$L__BB0_57;
	and.b32  	%r172, %r44, -16;
	neg.s32 	%r170, %r172;
	add.s64 	%rd75, %rd71, %rd1;
	add.s64 	%rd179, %rd75, 32;
$L__BB0_56:
	.pragma "nounroll";
	mov.b32 	%r120, 2143289344;
	st.global.u32 	[%rd179+-32], %r120;
	st.global.u32 	[%rd179+-28], %r120;
	st.global.u32 	[%rd179+-24], %r120;
	st.global.u32 	[%rd179+-20], %r120;
	st.global.u32 	[%rd179+-16], %r120;
	st.global.u32 	[%rd179+-12], %r120;
	st.global.u32 	[%rd179+-8], %r120;
	st.global.u32 	[%rd179+-4], %r120;
	st.global.u32 	[%rd179], %r120;
	st.global.u32 	[%rd179+4], %r120;
	st.global.u32 	[%rd179+8], %r120;
	st.global.u32 	[%rd179+12], %r120;
	st.global.u32 	[%rd179+16], %r120;
	st.global.u32 	[%rd179+20], %r120;
	st.global.u32 	[%rd179+24], %r120;
	st.global.u32 	[%rd179+28], %r120;
	add.s32 	%r170, %r170, 16;
	add.s64 	%rd179, %rd179, 64;
	setp.ne.s32 	%p8, %r170, 0;
	@%p8 bra 	$L__BB0_56;
$L__BB0_57:
	setp.eq.s32 	%p9, %r46, 0;
	@%p9 bra 	$L__BB0_66;
	and.b32  	%r52, %r44, 7;
	setp.lt.u32 	%p10, %r46, 8;
	@%p10 bra 	$L__BB0_60;
	mul.wide.u32 	%rd76, %r172, 4;
	add.s64 	%rd77, %rd3, %rd76;
	mov.b32 	%r121, 2143289344;
	st.global.u32 	[%rd77], %r121;
	st.global.u32 	[%rd77+4], %r121;
	st.global.u32 	[%rd77+8], %r121;
	st.global.u32 	[%rd77+12], %r121;
	st.global.u32 	[%rd77+16], %r121;
	st.global.u32 	[%rd77+20], %r121;
	st.global.u32 	[%rd77+24], %r121;
	st.global.u32 	[%rd77+28], %r121;
	add.s32 	%r172, %r172, 8;
$L__BB0_60:
	setp.eq.s32 	%p11, %r52, 0;
	@%p11 bra 	$L__BB0_66;
	and.b32  	%r55, %r44, 3;
	setp.lt.u32 	%p12, %r52, 4;
	@%p12 bra 	$L__BB0_63;
	mul.wide.u32 	%rd78, %r172, 4;
	add.s64 	%rd79, %rd3, %rd78;
	mov.b32 	%r122, 2143289344;
	st.global.u32 	[%rd79], %r122;
	st.global.u32 	[%rd79+4], %r122;
	st.global.u32 	[%rd79+8], %r122;
	st.global.u32 	[%rd79+12], %r122;
	add.s32 	%r172, %r172, 4;
$L__BB0_63:
	setp.eq.s32 	%p13, %r55, 0;
	@%p13 bra 	$L__BB0_66;
	mul.wide.u32 	%rd81, %r172, 4;
	add.s64 	%rd82, %rd71, %rd81;
	add.s64 	%rd180, %rd1, %rd82;
	neg.s32 	%r174, %r55;
$L__BB0_65:
	.pragma "nounroll";
	mov.b32 	%r123, 2143289344;
	st.global.u32 	[%rd180], %r123;
	add.s64 	%rd180, %rd180, 4;
	add.s32 	%r174, %r174, 1;
	setp.ne.s32 	%p14, %r174, 0;
	@%p14 bra 	$L__BB0_65;
$L__BB0_66:
	setp.lt.u32 	%p15, %r45, 15;
	mov.b32 	%r177, 0;
	@%p15 bra 	$L__BB0_69;
	and.b32  	%r177, %r44, -16;
	neg.s32 	%r175, %r177;
	add.s64 	%rd84, %rd71, %rd2;
	add.s64 	%rd181, %rd84, 32;
$L__BB0_68:
	.pragma "nounroll";
	mov.b32 	%r125, 2143289344;
	st.global.u32 	[%rd181+-32], %r125;
	st.global.u32 	[%rd181+-28], %r125;
	st.global.u32 	[%rd181+-24], %r125;
	st.global.u32 	[%rd181+-20], %r125;
	st.global.u32 	[%rd181+-16], %r125;
	st.global.u32 	[%rd181+-12], %r125;
	st.global.u32 	[%rd181+-8], %r125;
	st.global.u32 	[%rd181+-4], %r125;
	st.global.u32 	[%rd181], %r125;
	st.global.u32 	[%rd181+4], %r125;
	st.global.u32 	[%rd181+8], %r125;
	st.global.u32 	[%rd181+12], %r125;
	st.global.u32 	[%rd181+16], %r125;
	st.global.u32 	[%rd181+20], %r125;
	st.global.u32 	[%rd181+24], %r125;
	st.global.u32 	[%rd181+28], %r125;
	add.s32 	%r175, %r175, 16;
	add.s64 	%rd181, %rd181, 64;
	setp.ne.s32 	%p16, %r175, 0;
	@%p16 bra 	$L__BB0_68;
$L__BB0_69:
	setp.eq.s32 	%p17, %r46, 0;
	@%p17 bra 	$L__BB0_78;
	and.b32  	%r66, %r44, 7;
	setp.lt.u32 	%p18, %r46, 8;
	@%p18 bra 	$L__BB0_72;
	mul.wide.u32 	%rd85, %r177, 4;
	add.s64 	%rd86, %rd4, %rd85;
	mov.b32 	%r126, 2143289344;
	st.global.u32 	[%rd86], %r126;
	st.global.u32 	[%rd86+4], %r126;
	st.global.u32 	[%rd86+8], %r126;
	st.global.u32 	[%rd86+12], %r126;
	st.global.u32 	[%rd86+16], %r126;
	st.global.u32 	[%rd86+20], %r126;
	st.global.u32 	[%rd86+24], %r126;
	st.global.u32 	[%rd86+28], %r126;
	add.s32 	%r177, %r177, 8;
$L__BB0_72:
	setp.eq.s32 	%p19, %r66, 0;
	@%p19 bra 	$L__BB0_78;
	and.b32  	%r69, %r44, 3;
	setp.lt.u32 	%p20, %r66, 4;
	@%p20 bra 	$L__BB0_75;
	mul.wide.u32 	%rd87, %r177, 4;
	add.s64 	%rd88, %rd4, %rd87;
	mov.b32 	%r127, 2143289344;
	st.global.u32 	[%rd88], %r127;
	st.global.u32 	[%rd88+4], %r127;
	st.global.u32 	[%rd88+8], %r127;
	st.global.u32 	[%rd88+12], %r127;
	add.s32 	%r177, %r177, 4;
$L__BB0_75:
	setp.eq.s32 	%p21, %r69, 0;
	@%p21 bra 	$L__BB0_78;
	mul.wide.u32 	%rd90, %r177, 4;
	add.s64 	%rd91, %rd71, %rd90;
	add.s64 	%rd182, %rd2, %rd91;
	neg.s32 	%r179, %r69;
$L__BB0_77:
	.pragma "nounroll";
	mov.b32 	%r128, 2143289344;
	st.global.u32 	[%rd182], %r128;
	add.s64 	%rd182, %rd182, 4;
	add.s32 	%r179, %r179, 1;
	setp.ne.s32 	%p22, %r179, 0;
	@%p22 bra 	$L__BB0_77;
$L__BB0_78:
	ld.param.u64 	%rd168, [dm_batch_f32_param_1];
	ld.param.u64 	%rd163, [dm_batch_f32_param_0];
	mul.wide.u32 	%rd94, %r114, 4;
	add.s64 	%rd92, %rd163, %rd94;
	// begin inline asm
	ld.global.nc.f32 %f331, [%rd92];
	// end inline asm
	add.s64 	%rd93, %rd168, %rd94;
	// begin inline asm
	ld.global.nc.f32 %f332, [%rd93];
	// end inline asm
	setp.ge.s32 	%p23, %r114, %r44;
	mov.f32 	%f351, 0f00000000;
	mov.f32 	%f349, %f351;
	@%p23 bra 	$L__BB0_86;
	and.b32  	%r129, %r3, 3;
	setp.eq.s32 	%p24, %r129, 1;
	mov.f32 	%f334, 0f00000000;
	mov.u32 	%r182, %r114;
	mov.f32 	%f333, %f334;
	mov.f32 	%f336, %f334;
	mov.f32 	%f335, %f334;
	@%p24 bra 	$L__BB0_82;
	ld.param.u64 	%rd169, [dm_batch_f32_param_1];
	ld.param.u64 	%rd164, [dm_batch_f32_param_0];
	add.s64 	%rd96, %rd94, 4;
	add.s64 	%rd184, %rd164, %rd96;
	add.s64 	%rd183, %rd169, %rd96;
	add.s32 	%r130, %r3, -1;
	and.b32  	%r131, %r130, 3;
	neg.s32 	%r180, %r131;
	mov.f32 	%f334, 0f00000000;
	mov.u32 	%r182, %r114;
	mov.f32 	%f307, %f331;
	mov.f32 	%f308, %f332;
$L__BB0_81:
	.pragma "nounroll";
	add.s32 	%r182, %r182, 1;
	// begin inline asm
	ld.global.nc.f32 %f331, [%rd184];
	// end inline asm
	// begin inline asm
	ld.global.nc.f32 %f332, [%rd183];
	// end inline asm
	sub.f32 	%f90, %f331, %f307;
	sub.f32 	%f91, %f308, %f332;
	max.f32 	%f92, %f90, 0f00000000;
	max.f32 	%f93, %f91, 0f00000000;
	setp.gt.f32 	%p25, %f92, %f93;
	selp.f32 	%f94, %f92, 0f00000000, %p25;
	selp.f32 	%f95, 0f00000000, %f93, %p25;
	setp.neu.f32 	%p26, %f94, 0f00000000;
	sub.f32 	%f96, %f94, %f334;
	add.f32 	%f97, %f333, %f96;
	sub.f32 	%f98, %f97, %f333;
	sub.f32 	%f99, %f98, %f96;
	selp.f32 	%f333, %f97, %f333, %p26;
	selp.f32 	%f334, %f99, %f334, %p26;
	setp.neu.f32 	%p27, %f95, 0f00000000;
	sub.f32 	%f100, %f95, %f335;
	add.f32 	%f101, %f336, %f100;
	sub.f32 	%f102, %f101, %f336;
	sub.f32 	%f103, %f102, %f100;
	selp.f32 	%f335, %f103, %f335, %p27;
	selp.f32 	%f336, %f101, %f336, %p27;
	add.s64 	%rd184, %rd184, 4;
	add.s64 	%rd183, %rd183, 4;
	add.s32 	%r180, %r180, 1;
	setp.ne.s32 	%p28, %r180, 0;
	mov.f32 	%f307, %f331;
	mov.f32 	%f308, %f332;
	@%p28 bra 	$L__BB0_81;
$L__BB0_82:
	add.s32 	%r132, %r3, -2;
	setp.lt.u32 	%p29, %r132, 3;
	@%p29 bra 	$L__BB0_85;
	mul.wide.u32 	%rd185, %r182, 4;
	sub.s32 	%r133, %r182, %r3;
	sub.s32 	%r183, %r133, %r114;
$L__BB0_84:
	ld.param.u64 	%rd170, [dm_batch_f32_param_1];
	ld.param.u64 	%rd165, [dm_batch_f32_param_0];
	add.s64 	%rd107, %rd165, %rd185;
	add.s64 	%rd99, %rd107, 4;
	// begin inline asm
	ld.global.nc.f32 %f104, [%rd99];
	// end inline asm
	add.s64 	%rd108, %rd170, %rd185;
	add.s64 	%rd100, %rd108, 4;
	// begin inline asm
	ld.global.nc.f32 %f105, [%rd100];
	// end inline asm
	sub.f32 	%f112, %f104, %f331;
	sub.f32 	%f113, %f332, %f105;
	max.f32 	%f114, %f112, 0f00000000;
	max.f32 	%f115, %f113, 0f00000000;
	setp.gt.f32 	%p30, %f114, %f115;
	selp.f32 	%f116, %f114, 0f00000000, %p30;
	selp.f32 	%f117, 0f00000000, %f115, %p30;
	setp.neu.f32 	%p31, %f116, 0f00000000;
	sub.f32 	%f118, %f116, %f334;
	add.f32 	%f119, %f333, %f118;
	sub.f32 	%f120, %f119, %f333;
	sub.f32 	%f121, %f120, %f118;
	selp.f32 	%f122, %f119, %f333, %p31;
	selp.f32 	%f123, %f121, %f334, %p31;
	setp.neu.f32 	%p32, %f117, 0f00000000;
	sub.f32 	%f124, %f117, %f335;
	add.f32 	%f125, %f336, %f124;
	sub.f32 	%f126, %f125, %f336;
	sub.f32 	%f127, %f126, %f124;
	selp.f32 	%f128, %f127, %f335, %p32;
	selp.f32 	%f129, %f125, %f336, %p32;
	add.s64 	%rd101, %rd107, 8;
	// begin inline asm
	ld.global.nc.f32 %f106, [%rd101];
	// end inline asm
	add.s64 	%rd102, %rd108, 8;
	// begin inline asm
	ld.global.nc.f32 %f107, [%rd102];
	// end inline asm
	sub.f32 	%f130, %f106, %f104;
	sub.f32 	%f131, %f105, %f107;
	max.f32 	%f132, %f130, 0f00000000;
	max.f32 	%f133, %f131, 0f00000000;
	setp.gt.f32 	%p33, %f132, %f133;
	selp.f32 	%f134, %f132, 0f00000000, %p33;
	selp.f32 	%f135, 0f00000000, %f133, %p33;
	setp.neu.f32 	%p34, %f134, 0f00000000;
	sub.f32 	%f136, %f134, %f123;
	add.f32 	%f137, %f122, %f136;
	sub.f32 	%f138, %f137, %f122;
	sub.f32 	%f139, %f138, %f136;
	selp.f32 	%f140, %f137, %f122, %p34;
	selp.f32 	%f141, %f139, %f123, %p34;
	setp.neu.f32 	%p35, %f135, 0f00000000;
	sub.f32 	%f142, %f135, %f128;
	add.f32 	%f143, %f129, %f142;
	sub.f32 	%f144, %f143, %f129;
	sub.f32 	%f145, %f144, %f142;
	selp.f32 	%f146, %f145, %f128, %p35;
	selp.f32 	%f147, %f143, %f129, %p35;
	add.s64 	%rd103, %rd107, 12;
	// begin inline asm
	ld.global.nc.f32 %f108, [%rd103];
	// end inline asm
	add.s64 	%rd104, %rd108, 12;
	// begin inline asm
	ld.global.nc.f32 %f109, [%rd104];
	// end inline asm
	sub.f32 	%f148, %f108, %f106;
	sub.f32 	%f149, %f107, %f109;
	max.f32 	%f150, %f148, 0f00000000;
	max.f32 	%f151, %f149, 0f00000000;
	setp.gt.f32 	%p36, %f150, %f151;
	selp.f32 	%f152, %f150, 0f00000000, %p36;
	selp.f32 	%f153, 0f00000000, %f151, %p36;
	setp.neu.f32 	%p37, %f152, 0f00000000;
	sub.f32 	%f154, %f152, %f141;
	add.f32 	%f155, %f140, %f154;
	sub.f32 	%f156, %f155, %f140;
	sub.f32 	%f157, %f156, %f154;
	selp.f32 	%f158, %f155, %f140, %p37;
	selp.f32 	%f159, %f157, %f141, %p37;
	setp.neu.f32 	%p38, %f153, 0f00000000;
	sub.f32 	%f160, %f153, %f146;
	add.f32 	%f161, %f147, %f160;
	sub.f32 	%f162, %f161, %f147;
	sub.f32 	%f163, %f162, %f160;
	selp.f32 	%f164, %f163, %f146, %p38;
	selp.f32 	%f165, %f161, %f147, %p38;
	add.s64 	%rd105, %rd107, 16;
	// begin inline asm
	ld.global.nc.f32 %f331, [%rd105];
	// end inline asm
	add.s64 	%rd106, %rd108, 16;
	// begin inline asm
	ld.global.nc.f32 %f332, [%rd106];
	// end inline asm
	sub.f32 	%f166, %f331, %f108;
	sub.f32 	%f167, %f109, %f332;
	max.f32 	%f168, %f166, 0f00000000;
	max.f32 	%f169, %f167, 0f00000000;
	setp.gt.f32 	%p39, %f168, %f169;
	selp.f32 	%f170, %f168, 0f00000000, %p39;
	selp.f32 	%f171, 0f00000000, %f169, %p39;
	setp.neu.f32 	%p40, %f170, 0f00000000;
	sub.f32 	%f172, %f170, %f159;
	add.f32 	%f173, %f158, %f172;
	sub.f32 	%f174, %f173, %f158;
	sub.f32 	%f175, %f174, %f172;
	selp.f32 	%f333, %f173, %f158, %p40;
	selp.f32 	%f334, %f175, %f159, %p40;
	setp.neu.f32 	%p41, %f171, 0f00000000;
	sub.f32 	%f176, %f171, %f164;
	add.f32 	%f177, %f165, %f176;
	sub.f32 	%f178, %f177, %f165;
	sub.f32 	%f179, %f178, %f176;
	selp.f32 	%f335, %f179, %f164, %p41;
	selp.f32 	%f336, %f177, %f165, %p41;
	add.s64 	%rd185, %rd185, 16;
	add.s32 	%r183, %r183, 4;
	setp.ne.s32 	%p42, %r183, -1;
	@%p42 bra 	$L__BB0_84;
$L__BB0_85:
	add.f32 	%f351, %f333, %f334;
	add.f32 	%f349, %f335, %f336;
$L__BB0_86:
	mul.wide.u32 	%rd109, %r44, 4;
	add.s64 	%rd110, %rd3, %rd109;
	st.global.f32 	[%rd110], %f351;
	add.s64 	%rd111, %rd4, %rd109;
	st.global.f32 	[%rd111], %f349;
	setp.le.s32 	%p43, %r113, %r186;
	@%p43 bra 	$L__BB0_93;
	cvt.rn.f32.u32 	%f181, %r3;
	rcp.rn.f32 	%f182, %f181;
	mov.f32 	%f183, 0f3F800000;
	sub.f32 	%f51, %f183, %f182;
	sub.s32 	%r135, %r113, %r186;
	and.b32  	%r84, %r135, 3;
	setp.eq.s32 	%p44, %r84, 0;
	mov.f32 	%f350, 0f00000000;
	mov.f32 	%f352, %f350;
	@%p44 bra 	$L__BB0_90;
	ld.param.u64 	%rd171, [dm_batch_f32_param_1];
	ld.param.u64 	%rd166, [dm_batch_f32_param_0];
	mul.wide.u32 	%rd113, %r186, 4;
	add.s64 	%rd114, %rd71, %rd113;
	add.s64 	%rd189, %rd2, %rd114;
	add.s64 	%rd188, %rd1, %rd114;
	add.s64 	%rd187, %rd171, %rd113;
	add.s64 	%rd186, %rd166, %rd113;
	neg.s32 	%r184, %r84;
	mov.f32 	%f350, 0f00000000;
	mov.f32 	%f341, %f331;
	mov.f32 	%f342, %f332;
$L__BB0_89:
	.pragma "nounroll";
	// begin inline asm
	ld.global.nc.f32 %f331, [%rd186];
	// end inline asm
	// begin inline asm
	ld.global.nc.f32 %f332, [%rd187];
	// end inline asm
	sub.f32 	%f187, %f331, %f341;
	sub.f32 	%f188, %f342, %f332;
	max.f32 	%f189, %f187, 0f00000000;
	max.f32 	%f190, %f188, 0f00000000;
	setp.gt.f32 	%p45, %f189, %f190;
	selp.f32 	%f191, %f189, 0f00000000, %p45;
	selp.f32 	%f192, 0f00000000, %f190, %p45;
	mul.f32 	%f193, %f51, %f351;
	neg.f32 	%f194, %f193;
	fma.rn.f32 	%f195, %f351, %f51, %f194;
	add.f32 	%f196, %f195, %f191;
	sub.f32 	%f197, %f196, %f352;
	add.f32 	%f351, %f193, %f197;
	sub.f32 	%f198, %f351, %f193;
	sub.f32 	%f352, %f198, %f197;
	mul.f32 	%f199, %f51, %f349;
	neg.f32 	%f200, %f199;
	fma.rn.f32 	%f201, %f349, %f51, %f200;
	add.f32 	%f202, %f201, %f192;
	sub.f32 	%f203, %f202, %f350;
	add.f32 	%f349, %f199, %f203;
	sub.f32 	%f204, %f349, %f199;
	sub.f32 	%f350, %f204, %f203;
	add.f32 	%f205, %f351, %f352;
	st.global.f32 	[%rd188], %f205;
	add.f32 	%f206, %f349, %f350;
	st.global.f32 	[%rd189], %f206;
	add.s32 	%r186, %r186, 1;
	add.s64 	%rd189, %rd189, 4;
	add.s64 	%rd188, %rd188, 4;
	add.s64 	%rd187, %rd187, 4;
	add.s64 	%rd186, %rd186, 4;
	add.s32 	%r184, %r184, 1;
	setp.ne.s32 	%p46, %r184, 0;
	mov.f32 	%f341, %f331;
	mov.f32 	%f342, %f332;
	@%p46 bra 	$L__BB0_89;
$L__BB0_90:
	sub.s32 	%r136, %r3, %r113;
	add.s32 	%r137, %r136, %r114;
	setp.gt.u32 	%p47, %r137, -4;
	@%p47 bra 	$L__BB0_93;
	mul.wide.u32 	%rd190, %r186, 4;
$L__BB0_92:
	ld.param.u64 	%rd172, [dm_batch_f32_param_1];
	ld.param.u64 	%rd167, [dm_batch_f32_param_0];
	add.s64 	%rd117, %rd167, %rd190;
	// begin inline asm
	ld.global.nc.f32 %f207, [%rd117];
	// end inline asm
	add.s64 	%rd118, %rd172, %rd190;
	// begin inline asm
	ld.global.nc.f32 %f208, [%rd118];
	// end inline asm
	sub.f32 	%f215, %f207, %f331;
	sub.f32 	%f216, %f332, %f208;
	max.f32 	%f217, %f215, 0f00000000;
	max.f32 	%f218, %f216, 0f00000000;
	setp.gt.f32 	%p48, %f217, %f218;
	selp.f32 	%f219, %f217, 0f00000000, %p48;
	selp.f32 	%f220, 0f00000000, %f218, %p48;
	mul.f32 	%f221, %f51, %f351;
	neg.f32 	%f222, %f221;
	fma.rn.f32 	%f223, %f351, %f51, %f222;
	add.f32 	%f224, %f223, %f219;
	sub.f32 	%f225, %f224, %f352;
	add.f32 	%f226, %f221, %f225;
	sub.f32 	%f227, %f226, %f221;
	sub.f32 	%f228, %f227, %f225;
	mul.f32 	%f229, %f51, %f349;
	neg.f32 	%f230, %f229;
	fma.rn.f32 	%f231, %f349, %f51, %f230;
	add.f32 	%f232, %f231, %f220;
	sub.f32 	%f233, %f232, %f350;
	add.f32 	%f234, %f229, %f233;
	sub.f32 	%f235, %f234, %f229;
	sub.f32 	%f236, %f235, %f233;
	add.f32 	%f237, %f226, %f228;
	add.s64 	%rd125, %rd3, %rd190;
	st.global.f32 	[%rd125], %f237;
	add.f32 	%f238, %f234, %f236;
	add.s64 	%rd126, %rd4, %rd190;
	st.global.f32 	[%rd126], %f238;
	add.s64 	%rd119, %rd117, 4;
	// begin inline asm
	ld.global.nc.f32 %f209, [%rd119];
	// end inline asm
	add.s64 	%rd120, %rd118, 4;
	// begin inline asm
	ld.global.nc.f32 %f210, [%rd120];
	// end inline asm
	sub.f32 	%f239, %f209, %f207;
	sub.f32 	%f240, %f208, %f210;
	max.f32 	%f241, %f239, 0f00000000;
	max.f32 	%f242, %f240, 0f00000000;
	setp.gt.f32 	%p49, %f241, %f242;
	selp.f32 	%f243, %f241, 0f00000000, %p49;
	selp.f32 	%f244, 0f00000000, %f242, %p49;
	mul.f32 	%f245, %f51, %f226;
	neg.f32 	%f246, %f245;
	fma.rn.f32 	%f247, %f226, %f51, %f246;
	add.f32 	%f248, %f247, %f243;
	sub.f32 	%f249, %f248, %f228;
	add.f32 	%f250, %f245, %f249;
	sub.f32 	%f251, %f250, %f245;
	sub.f32 	%f252, %f251, %f249;
	mul.f32 	%f253, %f51, %f234;
	neg.f32 	%f254, %f253;
	fma.rn.f32 	%f255, %f234, %f51, %f254;
	add.f32 	%f256, %f255, %f244;
	sub.f32 	%f257, %f256, %f236;
	add.f32 	%f258, %f253, %f257;
	sub.f32 	%f259, %f258, %f253;
	sub.f32 	%f260, %f259, %f257;
	add.f32 	%f261, %f250, %f252;
	st.global.f32 	[%rd125+4], %f261;
	add.f32 	%f262, %f258, %f260;
	st.global.f32 	[%rd126+4], %f262;
	add.s64 	%rd121, %rd117, 8;
	// begin inline asm
	ld.global.nc.f32 %f211, [%rd121];
	// end inline asm
	add.s64 	%rd122, %rd118, 8;
	// begin inline asm
	ld.global.nc.f32 %f212, [%rd122];
	// end inline asm
	sub.f32 	%f263, %f211, %f209;
	sub.f32 	%f264, %f210, %f212;
	max.f32 	%f265, %f263, 0f00000000;
	max.f32 	%f266, %f264, 0f00000000;
	setp.gt.f32 	%p50, %f265, %f266;
	selp.f32 	%f267, %f265, 0f00000000, %p50;
	selp.f32 	%f268, 0f00000000, %f266, %p50;
	mul.f32 	%f269, %f51, %f250;
	neg.f32 	%f270, %f269;
	fma.rn.f32 	%f271, %f250, %f51, %f270;
	add.f32 	%f272, %f271, %f267;
	sub.f32 	%f273, %f272, %f252;
	add.f32 	%f274, %f269, %f273;
	sub.f32 	%f275, %f274, %f269;
	sub.f32 	%f276, %f275, %f273;
	mul.f32 	%f277, %f51, %f258;
	neg.f32 	%f278, %f277;
	fma.rn.f32 	%f279, %f258, %f51, %f278;
	add.f32 	%f280, %f279, %f268;
	sub.f32 	%f281, %f280, %f260;
	add.f32 	%f282, %f277, %f281;
	sub.f32 	%f283, %f282, %f277;
	sub.f32 	%f284, %f283, %f281;
	add.f32 	%f285, %f274, %f276;
	st.global.f32 	[%rd125+8], %f285;
	add.f32 	%f286, %f282, %f284;
	st.global.f32 	[%rd126+8], %f286;
	add.s64 	%rd123, %rd117, 12;
	// begin inline asm
	ld.global.nc.f32 %f331, [%rd123];
	// end inline asm
	add.s64 	%rd124, %rd118, 12;
	// begin inline asm
	ld.global.nc.f32 %f332, [%rd124];
	// end inline asm
	sub.f32 	%f287, %f331, %f211;
	sub.f32 	%f288, %f212, %f332;
	max.f32 	%f289, %f287, 0f00000000;
	max.f32 	%f290, %f288, 0f00000000;
	setp.gt.f32 	%p51, %f289, %f290;
	selp.f32 	%f291, %f289, 0f00000000, %p51;
	selp.f32 	%f292, 0f00000000, %f290, %p51;
	mul.f32 	%f293, %f51, %f274;
	neg.f32 	%f294, %f293;
	fma.rn.f32 	%f295, %f274, %f51, %f294;
	add.f32 	%f296, %f295, %f291;
	sub.f32 	%f297, %f296, %f276;
	add.f32 	%f351, %f293, %f297;
	sub.f32 	%f298, %f351, %f293;
	sub.f32 	%f352, %f298, %f297;
	mul.f32 	%f299, %f51, %f282;
	neg.f32 	%f300, %f299;
	fma.rn.f32 	%f301, %f282, %f51, %f300;
	add.f32 	%f302, %f301, %f292;
	sub.f32 	%f303, %f302, %f284;
	add.f32 	%f349, %f299, %f303;
	sub.f32 	%f304, %f349, %f299;
	sub.f32 	%f350, %f304, %f303;
	add.f32 	%f305, %f351, %f352;
	st.global.f32 	[%rd125+12], %f305;
	add.f32 	%f306, %f349, %f350;
	st.global.f32 	[%rd126+12], %f306;
	add.s32 	%r186, %r186, 4;
	add.s64 	%rd190, %rd190, 16;
	setp.lt.s32 	%p52, %r186, %r113;
	@%p52 bra 	$L__BB0_92;
$L__BB0_93:
	ret;

}
	// .globl	dm_many_series_one_param_time_major_f32
.visible .entry dm_many_series_one_param_time_major_f32(
	.param .u64 .ptr .align 1 dm_many_series_one_param_time_major_f32_param_0,
	.param .u64 .ptr .align 1 dm_many_series_one_param_time_major_f32_param_1,
	.param .u32 dm_many_series_one_param_time_major_f32_param_2,
	.param .u32 dm_many_series_one_param_time_major_f32_param_3,
	.param .u32 dm_many_series_one_param_time_major_f32_param_4,
	.param .u64 .ptr .align 1 dm_many_series_one_param_time_major_f32_param_5,
	.param .u64 .ptr .align 1 dm_many_series_one_param_time_major_f32_param_6,
	.param .u64 .ptr .align 1 dm_many_series_one_param_time_major_f32_param_7
)
{
	.reg .pred 	%p<57>;
	.reg .b32 	%r<125>;
	.reg .b32 	%f<359>;
	.reg .b64 	%rd<132>;

	ld.param.u64 	%rd4, [dm_many_series_one_param_time_major_f32_param_1];
	ld.param.u32 	%r63, [dm_many_series_one_param_time_major_f32_param_2];
	ld.param.u32 	%r64, [dm_many_series_one_param_time_major_f32_param_3];
	ld.param.u32 	%r65, [dm_many_series_one_param_time_major_f32_param_4];
	ld.param.u64 	%rd5, [dm_many_series_one_param_time_major_f32_param_5];
	ld.param.u64 	%rd6, [dm_many_series_one_param_time_major_f32_param_6];
	ld.param.u64 	%rd7, [dm_many_series_one_param_time_major_f32_param_7];
	cvta.to.global.u64 	%rd1, %rd7;
	cvta.to.global.u64 	%rd2, %rd6;
	mov.u32 	%r66, %ctaid.x;
	mov.u32 	%r67, %ntid.x;
	mov.u32 	%r68, %tid.x;
	mad.lo.s32 	%r1, %r66, %r67, %r68;
	setp.ge.s32 	%p1, %r1, %r63;
	@%p1 bra 	$L__BB1_41;
	cvta.to.global.u64 	%rd8, %rd5;
	mul.wide.s32 	%rd9, %r1, 4;
	add.s64 	%rd10, %rd8, %rd9;
	ld.global.nc.u32 	%r2, [%rd10];
	setp.gt.s32 	%p2, %r65, 0;
	setp.lt.s32 	%p3, %r2, 0;
	add.s32 	%r119, %r2, %r65;
	setp.lt.s32 	%p4, %r64, %r119;
	or.pred  	%p5, %p3, %p4;
	not.pred 	%p7, %p5;
	and.pred  	%p8, %p2, %p7;
	@%p8 bra 	$L__BB1_14;
	setp.lt.s32 	%p48, %r64, 1;
	@%p48 bra 	$L__BB1_41;
	and.b32  	%r4, %r64, 7;
	setp.lt.u32 	%p49, %r64, 8;
	mov.b32 	%r123, 0;
	@%p49 bra 	$L__BB1_6;
	and.b32  	%r123, %r64, 2147483640;
	neg.s32 	%r104, %r123;
	shl.b32 	%r7, %r63, 3;
	mul.wide.s32 	%rd93, %r63, 4;
	mov.u32 	%r103, %r1;
$L__BB1_5:
	.pragma "nounroll";
	mul.wide.s32 	%rd90, %r103, 4;
	add.s64 	%rd91, %rd2, %rd90;
	mov.b32 	%r95, 2143289344;
	st.global.u32 	[%rd91], %r95;
	add.s64 	%rd92, %rd1, %rd90;
	st.global.u32 	[%rd92], %r95;
	add.s64 	%rd94, %rd91, %rd93;
	st.global.u32 	[%rd94], %r95;
	add.s64 	%rd95, %rd92, %rd93;
	st.global.u32 	[%rd95], %r95;
	add.s64 	%rd96, %rd94, %rd93;
	st.global.u32 	[%rd96], %r95;
	add.s64 	%rd97, %rd95, %rd93;
	st.global.u32 	[%rd97], %r95;
	add.s64 	%rd98, %rd96, %rd93;
	st.global.u32 	[%rd98], %r95;
	add.s64 	%rd99, %rd97, %rd93;
	st.global.u32 	[%rd99], %r95;
	add.s64 	%rd100, %rd98, %rd93;
	st.global.u32 	[%rd100], %r95;
	add.s64 	%rd101, %rd99, %rd93;
	st.global.u32 	[%rd101], %r95;
	add.s64 	%rd102, %rd100, %rd93;
	st.global.u32 	[%rd102], %r95;
	add.s64 	%rd103, %rd101, %rd93;
	st.global.u32 	[%rd103], %r95;
	add.s64 	%rd104, %rd102, %rd93;
	st.global.u32 	[%rd104], %r95;
	add.s64 	%rd105, %rd103, %rd93;
	st.global.u32 	[%rd105], %r95;
	add.s64 	%rd106, %rd104, %rd93;
	st.global.u32 	[%rd106], %r95;
	add.s64 	%rd107, %rd105, %rd93;
	st.global.u32 	[%rd107], %r95;
	add.s32 	%r104, %r104, 8;
	add.s32 	%r103, %r103, %r7;
	setp.eq.s32 	%p50, %r104, 0;
	@%p50 bra 	$L__BB1_6;
	bra.uni 	$L__BB1_5;
$L__BB1_6:
	setp.eq.s32 	%p51, %r4, 0;
	@%p51 bra 	$L__BB1_41;
	and.b32  	%r58, %r64, 3;
	setp.lt.u32 	%p52, %r4, 4;
	@%p52 bra 	$L__BB1_9;
	mad.lo.s32 	%r96, %r123, %r63, %r1;
	mul.wide.s32 	%rd108, %r96, 4;
	add.s64 	%rd109, %rd2, %rd108;
	mov.b32 	%r97, 2143289344;
	st.global.u32 	[%rd109], %r97;
	add.s64 	%rd110, %rd1, %rd108;
	st.global.u32 	[%rd110], %r97;
	mul.wide.s32 	%rd111, %r63, 4;
	add.s64 	%rd112, %rd109, %rd111;
	st.global.u32 	[%rd112], %r97;
	add.s64 	%rd113, %rd110, %rd111;
	st.global.u32 	[%rd113], %r97;
	add.s64 	%rd114, %rd112, %rd111;
	st.global.u32 	[%rd114], %r97;
	add.s64 	%rd115, %rd113, %rd111;
	st.global.u32 	[%rd115], %r97;
	add.s64 	%rd116, %rd114, %rd111;
	st.global.u32 	[%rd116], %r97;
	add.s64 	%rd117, %rd115, %rd111;
	st.global.u32 	[%rd117], %r97;
	add.s32 	%r123, %r123, 4;
$L__BB1_9:
	setp.eq.s32 	%p53, %r58, 0;
	@%p53 bra 	$L__BB1_41;
	setp.eq.s32 	%p54, %r58, 1;
	@%p54 bra 	$L__BB1_12;
	mad.lo.s32 	%r98, %r123, %r63, %r1;
	mul.wide.s32 	%rd118, %r98, 4;
	add.s64 	%rd119, %rd2, %rd118;
	mov.b32 	%r99, 2143289344;
	st.global.u32 	[%rd119], %r99;
	add.s64 	%rd120, %rd1, %rd118;
	st.global.u32 	[%rd120], %r99;
	mul.wide.s32 	%rd121, %r63, 4;
	add.s64 	%rd122, %rd119, %rd121;
	st.global.u32 	[%rd122], %r99;
	add.s64 	%rd123, %rd120, %rd121;
	st.global.u32 	[%rd123], %r99;
	add.s32 	%r123, %r123, 2;
$L__BB1_12:
	and.b32  	%r100, %r64, 1;
	setp.eq.b32 	%p55, %r100, 1;
	not.pred 	%p56, %p55;
	@%p56 bra 	$L__BB1_41;
	mad.lo.s32 	%r101, %r123, %r63, %r1;
	mul.wide.s32 	%rd124, %r101, 4;
	add.s64 	%rd125, %rd2, %rd124;
	mov.b32 	%r102, 2143289344;
	st.global.u32 	[%rd125], %r102;
	add.s64 	%rd126, %rd1, %rd124;
	st.global.u32 	[%rd126], %r102;
	bra.uni 	$L__BB1_41;
$L__BB1_14:
	add.s32 	%r12, %r119, -1;
	setp.lt.s32 	%p9, %r119, 2;
	@%p9 bra 	$L__BB1_26;
	add.s32 	%r70, %r119, -2;
	and.b32  	%r13, %r12, 7;
	setp.lt.u32 	%p10, %r70, 7;
	mov.b32 	%r108, 0;
	@%p10 bra 	$L__BB1_18;
	and.b32  	%r108, %r12, -8;
	neg.s32 	%r106, %r108;
	shl.b32 	%r16, %r63, 3;
	mul.wide.s32 	%rd14, %r63, 4;
	mov.u32 	%r105, %r1;
$L__BB1_17:
	.pragma "nounroll";
	mul.wide.s32 	%rd11, %r105, 4;
	add.s64 	%rd12, %rd2, %rd11;
	mov.b32 	%r71, 2143289344;
	st.global.u32 	[%rd12], %r71;
	add.s64 	%rd13, %rd1, %rd11;
	st.global.u32 	[%rd13], %r71;
	add.s64 	%rd15, %rd12, %rd14;
	st.global.u32 	[%rd15], %r71;
	add.s64 	%rd16, %rd13, %rd14;
	st.global.u32 	[%rd16], %r71;
	add.s64 	%rd17, %rd15, %rd14;
	st.global.u32 	[%rd17], %r71;
	add.s64 	%rd18, %rd16, %rd14;
	st.global.u32 	[%rd18], %r71;
	add.s64 	%rd19, %rd17, %rd14;
	st.global.u32 	[%rd19], %r71;
	add.s64 	%rd20, %rd18, %rd14;
	st.global.u32 	[%rd20], %r71;
	add.s64 	%rd21, %rd19, %rd14;
	st.global.u32 	[%rd21], %r71;
	add.s64 	%rd22, %rd20, %rd14;
	st.global.u32 	[%rd22], %r71;
	add.s64 	%rd23, %rd21, %rd14;
	st.global.u32 	[%rd23], %r71;
	add.s64 	%rd24, %rd22, %rd14;
	st.global.u32 	[%rd24], %r71;
	add.s64 	%rd25, %rd23, %rd14;
	st.global.u32 	[%rd25], %r71;
	add.s64 	%rd26, %rd24, %rd14;
	st.global.u32 	[%rd26], %r71;
	add.s64 	%rd27, %rd25, %rd14;
	st.global.u32 	[%rd27], %r71;
	add.s64 	%rd28, %rd26, %rd14;
	st.global.u32 	[%rd28], %r71;
	add.s32 	%r106, %r106, 8;
	add.s32 	%r105, %r105, %r16;
	setp.ne.s32 	%p11, %r106, 0;
	@%p11 bra 	$L__BB1_17;
$L__BB1_18:
	setp.eq.s32 	%p12, %r13, 0;
	@%p12 bra 	$L__BB1_26;
	and.b32  	%r22, %r12, 3;
	setp.lt.u32 	%p13, %r13, 4;
	@%p13 bra 	$L__BB1_21;
	mad.lo.s32 	%r72, %r108, %r63, %r1;
	mul.wide.s32 	%rd29, %r72, 4;
	add.s64 	%rd30, %rd2, %rd29;
	mov.b32 	%r73, 2143289344;
	st.global.u32 	[%rd30], %r73;
	add.s64 	%rd31, %rd1, %rd29;
	st.global.u32 	[%rd31], %r73;
	mul.wide.s32 	%rd32, %r63, 4;
	add.s64 	%rd33, %rd30, %rd32;
	st.global.u32 	[%rd33], %r73;
	add.s64 	%rd34, %rd31, %rd32;
	st.global.u32 	[%rd34], %r73;
	add.s64 	%rd35, %rd33, %rd32;
	st.global.u32 	[%rd35], %r73;
	add.s64 	%rd36, %rd34, %rd32;
	st.global.u32 	[%rd36], %r73;
	add.s64 	%rd37, %rd35, %rd32;
	st.global.u32 	[%rd37], %r73;
	add.s64 	%rd38, %rd36, %rd32;
	st.global.u32 	[%rd38], %r73;
	add.s32 	%r108, %r108, 4;
$L__BB1_21:
	setp.eq.s32 	%p14, %r22, 0;
	@%p14 bra 	$L__BB1_26;
	setp.eq.s32 	%p15, %r22, 1;
	@%p15 bra 	$L__BB1_24;
	mad.lo.s32 	%r74, %r108, %r63, %r1;
	mul.wide.s32 	%rd39, %r74, 4;
	add.s64 	%rd40, %rd2, %rd39;
	mov.b32 	%r75, 2143289344;
	st.global.u32 	[%rd40], %r75;
	add.s64 	%rd41, %rd1, %rd39;
	st.global.u32 	[%rd41], %r75;
	mul.wide.s32 	%rd42, %r63, 4;
	add.s64 	%rd43, %rd40, %rd42;
	st.global.u32 	[%rd43], %r75;
	add.s64 	%rd44, %rd41, %rd42;
	st.global.u32 	[%rd44], %r75;
	add.s32 	%r108, %r108, 2;
$L__BB1_24:
	and.b32  	%r76, %r12, 1;
	setp.eq.b32 	%p16, %r76, 1;
	not.pred 	%p17, %p16;
	@%p17 bra 	$L__BB1_26;
	mad.lo.s32 	%r77, %r108, %r63, %r1;
	mul.wide.s32 	%rd45, %r77, 4;
	add.s64 	%rd46, %rd2, %rd45;
	mov.b32 	%r78, 2143289344;
	st.global.u32 	[%rd46], %r78;
	add.s64 	%rd47, %rd1, %rd45;
	st.global.u32 	[%rd47], %r78;
$L__BB1_26:
	ld.param.u64 	%rd127, [dm_many_series_one_param_time_major_f32_param_0];
	mad.lo.s32 	%r79, %r2, %r63, %r1;
	mul.wide.s32 	%rd50, %r79, 4;
	add.s64 	%rd48, %rd127, %rd50;
	// begin inline asm
	ld.global.nc.f32 %f331, [%rd48];
	// end inline asm
	add.s64 	%rd49, %rd4, %rd50;
	// begin inline asm
	ld.global.nc.f32 %f332, [%rd49];
	// end inline asm
	setp.ge.s32 	%p18, %r2, %r12;
	mov.f32 	%f351, 0f00000000;
	mov.f32 	%f349, %f351;
	@%p18 bra 	$L__BB1_34;
	and.b32  	%r80, %r65, 3;
	setp.eq.s32 	%p19, %r80, 1;
	mov.f32 	%f334, 0f00000000;
	mov.u32 	%r113, %r2;
	mov.f32 	%f333, %f334;
	mov.f32 	%f336, %f334;
	mov.f32 	%f335, %f334;
	@%p19 bra 	$L__BB1_30;
	mad.lo.s32 	%r81, %r63, %r2, %r63;
	add.s32 	%r111, %r1, %r81;
	add.s32 	%r82, %r65, -1;
	and.b32  	%r83, %r82, 3;
	neg.s32 	%r110, %r83;
	mov.f32 	%f334, 0f00000000;
	mov.u32 	%r113, %r2;
	mov.f32 	%f307, %f331;
	mov.f32 	%f308, %f332;
$L__BB1_29:
	.pragma "nounroll";
	ld.param.u64 	%rd128, [dm_many_series_one_param_time_major_f32_param_0];
	add.s32 	%r113, %r113, 1;
	mul.wide.s32 	%rd53, %r111, 4;
	add.s64 	%rd51, %rd128, %rd53;
	// begin inline asm
	ld.global.nc.f32 %f331, [%rd51];
	// end inline asm
	add.s64 	%rd52, %rd4, %rd53;
	// begin inline asm
	ld.global.nc.f32 %f332, [%rd52];
	// end inline asm
	sub.f32 	%f90, %f331, %f307;
	sub.f32 	%f91, %f308, %f332;
	max.f32 	%f92, %f90, 0f00000000;
	max.f32 	%f93, %f91, 0f00000000;
	setp.gt.f32 	%p20, %f92, %f93;
	selp.f32 	%f94, %f92, 0f00000000, %p20;
	selp.f32 	%f95, 0f00000000, %f93, %p20;
	setp.neu.f32 	%p21, %f94, 0f00000000;
	sub.f32 	%f96, %f94, %f334;
	add.f32 	%f97, %f333, %f96;
	sub.f32 	%f98, %f97, %f333;
	sub.f32 	%f99, %f98, %f96;
	selp.f32 	%f333, %f97, %f333, %p21;
	selp.f32 	%f334, %f99, %f334, %p21;
	setp.neu.f32 	%p22, %f95, 0f00000000;
	sub.f32 	%f100, %f95, %f335;
	add.f32 	%f101, %f336, %f100;
	sub.f32 	%f102, %f101, %f336;
	sub.f32 	%f103, %f102, %f100;
	selp.f32 	%f335, %f103, %f335, %p22;
	selp.f32 	%f336, %f101, %f336, %p22;
	add.s32 	%r111, %r111, %r63;
	add.s32 	%r110, %r110, 1;
	setp.ne.s32 	%p23, %r110, 0;
	mov.f32 	%f307, %f331;
	mov.f32 	%f308, %f332;
	@%p23 bra 	$L__BB1_29;
$L__BB1_30:
	add.s32 	%r84, %r65, -2;
	setp.lt.u32 	%p24, %r84, 3;
	@%p24 bra 	$L__BB1_33;
	sub.s32 	%r85, %r113, %r2;
	sub.s32 	%r115, %r85, %r65;
	mad.lo.s32 	%r86, %r63, %r113, %r63;
	add.s32 	%r114, %r1, %r86;
	mul.wide.s32 	%rd63, %r63, 4;
$L__BB1_32:
	ld.param.u64 	%rd129, [dm_many_series_one_param_time_major_f32_param_0];
	mul.wide.s32 	%rd62, %r114, 4;
	add.s64 	%rd54, %rd129, %rd62;
	// begin inline asm
	ld.global.nc.f32 %f104, [%rd54];
	// end inline asm
	add.s64 	%rd55, %rd4, %rd62;
	// begin inline asm
	ld.global.nc.f32 %f105, [%rd55];
	// end inline asm
	sub.f32 	%f112, %f104, %f331;
	sub.f32 	%f113, %f332, %f105;
	max.f32 	%f114, %f112, 0f00000000;
	max.f32 	%f115, %f113, 0f00000000;
	setp.gt.f32 	%p25, %f114, %f115;
	selp.f32 	%f116, %f114, 0f00000000, %p25;
	selp.f32 	%f117, 0f00000000, %f115, %p25;
	setp.neu.f32 	%p26, %f116, 0f00000000;
	sub.f32 	%f118, %f116, %f334;
	add.f32 	%f119, %f333, %f118;
	sub.f32 	%f120, %f119, %f333;
	sub.f32 	%f121, %f120, %f118;
	selp.f32 	%f122, %f119, %f333, %p26;
	selp.f32 	%f123, %f121, %f334, %p26;
	setp.neu.f32 	%p27, %f117, 0f00000000;
	sub.f32 	%f124, %f117, %f335;
	add.f32 	%f125, %f336, %f124;
	sub.f32 	%f126, %f125, %f336;
	sub.f32 	%f127, %f126, %f124;
	selp.f32 	%f128, %f127, %f335, %p27;
	selp.f32 	%f129, %f125, %f336, %p27;
	add.s64 	%rd56, %rd54, %rd63;
	// begin inline asm
	ld.global.nc.f32 %f106, [%rd56];
	// end inline asm
	add.s64 	%rd57, %rd55, %rd63;
	// begin inline asm
	ld.global.nc.f32 %f107, [%rd57];
	// end inline asm
	sub.f32 	%f130, %f106, %f104;
	sub.f32 	%f131, %f105, %f107;
	max.f32 	%f132, %f130, 0f00000000;
	max.f32 	%f133, %f131, 0f00000000;
	setp.gt.f32 	%p28, %f132, %f133;
	selp.f32 	%f134, %f132, 0f00000000, %p28;
	selp.f32 	%f135, 0f00000000, %f133, %p28;
	setp.neu.f32 	%p29, %f134, 0f00000000;
	sub.f32 	%f136, %f134, %f123;
	add.f32 	%f137, %f122, %f136;
	sub.f32 	%f138, %f137, %f122;
	sub.f32 	%f139, %f138, %f136;
	selp.f32 	%f140, %f137, %f122, %p29;
	selp.f32 	%f141, %f139, %f123, %p29;
	setp.neu.f32 	%p30, %f135, 0f00000000;
	sub.f32 	%f142, %f135, %f128;
	add.f32 	%f143, %f129, %f142;
	sub.f32 	%f144, %f143, %f129;
	sub.f32 	%f145, %f144, %f142;
	selp.f32 	%f146, %f145, %f128, %p30;
	selp.f32 	%f147, %f143, %f129, %p30;
	add.s64 	%rd58, %rd56, %rd63;
	// begin inline asm
	ld.global.nc.f32 %f108, [%rd58];
	// end inline asm
	add.s64 	%rd59, %rd57, %rd63;
	// begin inline asm
	ld.global.nc.f32 %f109, [%rd59];
	// end inline asm
	sub.f32 	%f148, %f108, %f106;
	sub.f32 	%f149, %f107, %f109;
	max.f32 	%f150, %f148, 0f00000000;
	max.f32 	%f151, %f149, 0f00000000;
	setp.gt.f32 	%p31, %f150, %f151;
	selp.f32 	%f152, %f150, 0f00000000, %p31;
	selp.f32 	%f153, 0f00000000, %f151, %p31;
	setp.neu.f32 	%p32, %f152, 0f00000000;
	sub.f32 	%f154, %f152, %f141;
	add.f32 	%f155, %f140, %f154;
	sub.f32 	%f156, %f155, %f140;
	sub.f32 	%f157, %f156, %f154;
	selp.f32 	%f158, %f155, %f140, %p32;
	selp.f32 	%f159, %f157, %f141, %p32;
	setp.neu.f32 	%p33, %f153, 0f00000000;
	sub.f32 	%f160, %f153, %f146;
	add.f32 	%f161, %f147, %f160;
	sub.f32 	%f162, %f161, %f147;
	sub.f32 	%f163, %f162, %f160;
	selp.f32 	%f164, %f163, %f146, %p33;
	selp.f32 	%f165, %f161, %f147, %p33;
	add.s64 	%rd60, %rd58, %rd63;
	// begin inline asm
	ld.global.nc.f32 %f331, [%rd60];
	// end inline asm
	add.s64 	%rd61, %rd59, %rd63;
	// begin inline asm
	ld.global.nc.f32 %f332, [%rd61];
	// end inline asm
	sub.f32 	%f166, %f331, %f108;
	sub.f32 	%f167, %f109, %f332;
	max.f32 	%f168, %f166, 0f00000000;
	max.f32 	%f169, %f167, 0f00000000;
	setp.gt.f32 	%p34, %f168, %f169;
	selp.f32 	%f170, %f168, 0f00000000, %p34;
	selp.f32 	%f171, 0f00000000, %f169, %p34;
	setp.neu.f32 	%p35, %f170, 0f00000000;
	sub.f32 	%f172, %f170, %f159;
	add.f32 	%f173, %f158, %f172;
	sub.f32 	%f174, %f173, %f158;
	sub.f32 	%f175, %f174, %f172;
	selp.f32 	%f333, %f173, %f158, %p35;
	selp.f32 	%f334, %f175, %f159, %p35;
	setp.neu.f32 	%p36, %f171, 0f00000000;
	sub.f32 	%f176, %f171, %f164;
	add.f32 	%f177, %f165, %f176;
	sub.f32 	%f178, %f177, %f165;
	sub.f32 	%f179, %f178, %f176;
	selp.f32 	%f335, %f179, %f164, %p36;
	selp.f32 	%f336, %f177, %f165, %p36;
	add.s32 	%r115, %r115, 4;
	shl.b32 	%r87, %r63, 2;
	add.s32 	%r114, %r114, %r87;
	setp.ne.s32 	%p37, %r115, -1;
	@%p37 bra 	$L__BB1_32;
$L__BB1_33:
	add.f32 	%f351, %f333, %f334;
	add.f32 	%f349, %f335, %f336;
$L__BB1_34:
	mad.lo.s32 	%r89, %r12, %r63, %r1;
	mul.wide.s32 	%rd64, %r89, 4;
	add.s64 	%rd65, %rd2, %rd64;
	st.global.f32 	[%rd65], %f351;
	add.s64 	%rd66, %rd1, %rd64;
	st.global.f32 	[%rd66], %f349;
	setp.le.s32 	%p38, %r64, %r119;
	@%p38 bra 	$L__BB1_41;
	cvt.rn.f32.u32 	%f181, %r65;
	rcp.rn.f32 	%f182, %f181;
	mov.f32 	%f183, 0f3F800000;
	sub.f32 	%f51, %f183, %f182;
	sub.s32 	%r90, %r64, %r119;
	and.b32  	%r42, %r90, 3;
	setp.eq.s32 	%p39, %r42, 0;
	mov.f32 	%f350, 0f00000000;
	mov.f32 	%f352, %f350;
	@%p39 bra 	$L__BB1_38;
	mad.lo.s32 	%r117, %r63, %r119, %r1;
	neg.s32 	%r116, %r42;
	mov.f32 	%f350, 0f00000000;
	mov.f32 	%f341, %f331;
	mov.f32 	%f342, %f332;
$L__BB1_37:
	.pragma "nounroll";
	ld.param.u64 	%rd130, [dm_many_series_one_param_time_major_f32_param_0];
	mul.wide.s32 	%rd69, %r117, 4;
	add.s64 	%rd67, %rd130, %rd69;
	// begin inline asm
	ld.global.nc.f32 %f331, [%rd67];
	// end inline asm
	add.s64 	%rd68, %rd4, %rd69;
	// begin inline asm
	ld.global.nc.f32 %f332, [%rd68];
	// end inline asm
	sub.f32 	%f187, %f331, %f341;
	sub.f32 	%f188, %f342, %f332;
	max.f32 	%f189, %f187, 0f00000000;
	max.f32 	%f190, %f188, 0f00000000;
	setp.gt.f32 	%p40, %f189, %f190;
	selp.f32 	%f191, %f189, 0f00000000, %p40;
	selp.f32 	%f192, 0f00000000, %f190, %p40;
	mul.f32 	%f193, %f51, %f351;
	neg.f32 	%f194, %f193;
	fma.rn.f32 	%f195, %f351, %f51, %f194;
	add.f32 	%f196, %f195, %f191;
	sub.f32 	%f197, %f196, %f352;
	add.f32 	%f351, %f193, %f197;
	sub.f32 	%f198, %f351, %f193;
	sub.f32 	%f352, %f198, %f197;
	mul.f32 	%f199, %f51, %f349;
	neg.f32 	%f200, %f199;
	fma.rn.f32 	%f201, %f349, %f51, %f200;
	add.f32 	%f202, %f201, %f192;
	sub.f32 	%f203, %f202, %f350;
	add.f32 	%f349, %f199, %f203;
	sub.f32 	%f204, %f349, %f199;
	sub.f32 	%f350, %f204, %f203;
	add.f32 	%f205, %f351, %f352;
	add.s64 	%rd70, %rd2, %rd69;
	st.global.f32 	[%rd70], %f205;
	add.f32 	%f206, %f349, %f350;
	add.s64 	%rd71, %rd1, %rd69;
	st.global.f32 	[%rd71], %f206;
	add.s32 	%r119, %r119, 1;
	add.s32 	%r117, %r117, %r63;
	add.s32 	%r116, %r116, 1;
	setp.ne.s32 	%p41, %r116, 0;
	mov.f32 	%f341, %f331;
	mov.f32 	%f342, %f332;
	@%p41 bra 	$L__BB1_37;
$L__BB1_38:
	sub.s32 	%r91, %r2, %r64;
	add.s32 	%r92, %r91, %r65;
	setp.gt.u32 	%p42, %r92, -4;
	@%p42 bra 	$L__BB1_41;
	mad.lo.s32 	%r120, %r119, %r63, %r1;
	mul.wide.s32 	%rd83, %r63, 4;
$L__BB1_40:
	ld.param.u64 	%rd131, [dm_many_series_one_param_time_major_f32_param_0];
	mul.wide.s32 	%rd80, %r120, 4;
	add.s64 	%rd72, %rd131, %rd80;
	// begin inline asm
	ld.global.nc.f32 %f207, [%rd72];
	// end inline asm
	add.s64 	%rd73, %rd4, %rd80;
	// begin inline asm
	ld.global.nc.f32 %f208, [%rd73];
	// end inline asm
	sub.f32 	%f215, %f207, %f331;
	sub.f32 	%f216, %f332, %f208;
	max.f32 	%f217, %f215, 0f00000000;
	max.f32 	%f218, %f216, 0f00000000;
	setp.gt.f32 	%p43, %f217, %f218;
	selp.f32 	%f219, %f217, 0f00000000, %p43;
	selp.f32 	%f220, 0f00000000, %f218, %p43;
	mul.f32 	%f221, %f51, %f351;
	neg.f32 	%f222, %f221;
	fma.rn.f32 	%f223, %f351, %f51, %f222;
	add.f32 	%f224, %f223, %f219;
	sub.f32 	%f225, %f224, %f352;
	add.f32 	%f226, %f221, %f225;
	sub.f32 	%f227, %f226, %f221;
	sub.f32 	%f228, %f227, %f225;
	mul.f32 	%f229, %f51, %f349;
	neg.f32 	%f230, %f229;
	fma.rn.f32 	%f231, %f349, %f51, %f230;
	add.f32 	%f232, %f231, %f220;
	sub.f32 	%f233, %f232, %f350;
	add.f32 	%f234, %f229, %f233;
	sub.f32 	%f235, %f234, %f229;
	sub.f32 	%f236, %f235, %f233;
	add.f32 	%f237, %f226, %f228;
	add.s64 	%rd81, %rd2, %rd80;
	st.global.f32 	[%rd81], %f237;
	add.f32 	%f238, %f234, %f236;
	add.s64 	%rd82, %rd1, %rd80;
	st.global.f32 	[%rd82], %f238;
	add.s64 	%rd74, %rd72, %rd83;
	// begin inline asm
	ld.global.nc.f32 %f209, [%rd74];
	// end inline asm
	add.s64 	%rd75, %rd73, %rd83;
	// begin inline asm
	ld.global.nc.f32 %f210, [%rd75];
	// end inline asm
	sub.f32 	%f239, %f209, %f207;
	sub.f32 	%f240, %f208, %f210;
	max.f32 	%f241, %f239, 0f00000000;
	max.f32 	%f242, %f240, 0f00000000;
	setp.gt.f32 	%p44, %f241, %f242;
	selp.f32 	%f243, %f241, 0f00000000, %p44;
	selp.f32 	%f244, 0f00000000, %f242, %p44;
	mul.f32 	%f245, %f51, %f226;
	neg.f32 	%f246, %f245;
	fma.rn.f32 	%f247, %f226, %f51, %f246;
	add.f32 	%f248, %f247, %f243;
	sub.f32 	%f249, %f248, %f228;
	add.f32 	%f250, %f245, %f249;
	sub.f32 	%f251, %f250, %f245;
	sub.f32 	%f252, %f251, %f249;
	mul.f32 	%f253, %f51, %f234;
	neg.f32 	%f254, %f253;
	fma.rn.f32 	%f255, %f234, %f51, %f254;
	add.f32 	%f256, %f255, %f244;
	sub.f32 	%f257, %f256, %f236;
	add.f32 	%f258, %f253, %f257;
	sub.f32 	%f259, %f258, %f253;
	sub.f32 	%f260, %f259, %f257;
	add.f32 	%f261, %f250, %f252;
	add.s64 	%rd84, %rd81, %rd83;
	st.global.f32 	[%rd84], %f261;
	add.f32 	%f262, %f258, %f260;
	add.s64 	%rd85, %rd82, %rd83;
	st.global.f32 	[%rd85], %f262;
	add.s64 	%rd76, %rd74, %rd83;
	// begin inline asm
	ld.global.nc.f32 %f211, [%rd76];
	// end inline asm
	add.s64 	%rd77, %rd75, %rd83;
	// begin inline asm
	ld.global.nc.f32 %f212, [%rd77];
	// end inline asm
	sub.f32 	%f263, %f211, %f209;
	sub.f32 	%f264, %f210, %f212;
	max.f32 	%f265, %f263, 0f00000000;
	max.f32 	%f266, %f264, 0f00000000;
	setp.gt.f32 	%p45, %f265, %f266;
	selp.f32 	%f267, %f265, 0f00000000, %p45;
	selp.f32 	%f268, 0f00000000, %f266, %p45;
	mul.f32 	%f269, %f51, %f250;
	neg.f32 	%f270, %f269;
	fma.rn.f32 	%f271, %f250, %f51, %f270;
	add.f32 	%f272, %f271, %f267;
	sub.f32 	%f273, %f272, %f252;
	add.f32 	%f274, %f269, %f273;
	sub.f32 	%f275, %f274, %f269;
	sub.f32 	%f276, %f275, %f273;
	mul.f32 	%f277, %f51, %f258;
	neg.f32 	%f278, %f277;
	fma.rn.f32 	%f279, %f258, %f51, %f278;
	add.f32 	%f280, %f279, %f268;
	sub.f32 	%f281, %f280, %f260;
	add.f32 	%f282, %f277, %f281;
	sub.f32 	%f283, %f282, %f277;
	sub.f32 	%f284, %f283, %f281;
	add.f32 	%f285, %f274, %f276;
	add.s64 	%rd86, %rd84, %rd83;
	st.global.f32 	[%rd86], %f285;
	add.f32 	%f286, %f282, %f284;
	add.s64 	%rd87, %rd85, %rd83;
	st.global.f32 	[%rd87], %f286;
	add.s64 	%rd78, %rd76, %rd83;
	// begin inline asm
	ld.global.nc.f32 %f331, [%rd78];
	// end inline asm
	add.s64 	%rd79, %rd77, %rd83;
	// begin inline asm
	ld.global.nc.f32 %f332, [%rd79];
	// end inline asm
	sub.f32 	%f287, %f331, %f211;
	sub.f32 	%f288, %f212, %f332;
	max.f32 	%f289, %f287, 0f00000000;
	max.f32 	%f290, %f288, 0f00000000;
	setp.gt.f32 	%p46, %f289, %f290;
	selp.f32 	%f291, %f289, 0f00000000, %p46;
	selp.f32 	%f292, 0f00000000, %f290, %p46;
	mul.f32 	%f293, %f51, %f274;
	neg.f32 	%f294, %f293;
	fma.rn.f32 	%f295, %f274, %f51, %f294;
	add.f32 	%f296, %f295, %f291;
	sub.f32 	%f297, %f296, %f276;
	add.f32 	%f351, %f293, %f297;
	sub.f32 	%f298, %f351, %f293;
	sub.f32 	%f352, %f298, %f297;
	mul.f32 	%f299, %f51, %f282;
	neg.f32 	%f300, %f299;
	fma.rn.f32 	%f301, %f282, %f51, %f300;
	add.f32 	%f302, %f301, %f292;
	sub.f32 	%f303, %f302, %f284;
	add.f32 	%f349, %f299, %f303;
	sub.f32 	%f304, %f349, %f299;
	sub.f32 	%f350, %f304, %f303;
	add.f32 	%f305, %f351, %f352;
	add.s64 	%rd88, %rd86, %rd83;
	st.global.f32 	[%rd88], %f305;
	add.f32 	%f306, %f349, %f350;
	add.s64 	%rd89, %rd87, %rd83;
	st.global.f32 	[%rd89], %f306;
	add.s32 	%r119, %r119, 4;
	shl.b32 	%r93, %r63, 2;
	add.s32 	%r120, %r120, %r93;
	setp.lt.s32 	%p47, %r119, %r64;
	@%p47 bra 	$L__BB1_40;
$L__BB1_41:
	ret;

}


// ===== COMPILED SASS (sm_100) =====

	.target	sm_100

	.elftype	@"ET_EXEC"


//--------------------- .note.nv.tkinfo           --------------------------
	.section	.note.nv.tkinfo,"",@"SHT_NOTE"
	.sectionflags	@"SHF_NOTE_NV_TKINFO"
	.tkinfo
        /*0018*/ 	.word	0x00000002
        /*0030*/ 	.string	""
        /*0030*/ 	.string	"ptxas"
        /*0030*/ 	.string	"Cuda compilation tools, release 13.0, V13.0.88"
        /*0030*/ 	.string	"Build cuda_13.0.r13.0/compiler.36424714_0"
        /*0030*/ 	.string	"-arch sm_100 -m 64 "



//--------------------- .note.nv.cuinfo           --------------------------
	.section	.note.nv.cuinfo,"",@"SHT_NOTE"
	.sectionflags	@"SHF_NOTE_NV_CUINFO"
        /*0018*/ 	.short	0x0002
        /*001a*/ 	.short	0x0064
        /*001c*/ 	.short	0x0082
	.zero		2


//--------------------- .nv.info                  --------------------------
	.section	.nv.info,"",@"SHT_CUDA_INFO"
	.align	4


	//----- nvinfo : EIATTR_REGCOUNT
	.align		4
        /*0000*/ 	.byte	0x04, 0x2f
        /*0002*/ 	.short	(.L_1 - .L_0)
	.align		4
.L_0:
        /*0004*/ 	.word	index@(dm_batch_f32)
        /*0008*/ 	.word	0x00000020


	//----- nvinfo : EIATTR_FRAME_SIZE
	.align		4
.L_1:
        /*000c*/ 	.byte	0x04, 0x11
        /*000e*/ 	.short	(.L_3 - .L_2)
	.align		4
.L_2:
        /*0010*/ 	.word	index@($__internal_1_$__cuda_sm20_rcp_rn_f32_slowpath)
        /*0014*/ 	.word	0x00000000


	//----- nvinfo : EIATTR_FRAME_SIZE
	.align		4
.L_3:
        /*0018*/ 	.byte	0x04, 0x11
        /*001a*/ 	.short	(.L_5 - .L_4)
	.align		4
.L_4:
        /*001c*/ 	.word	index@(dm_batch_f32)
        /*0020*/ 	.word	0x00000000


	//----- nvinfo : EIATTR_REGCOUNT
	.align		4
.L_5:
        /*0024*/ 	.byte	0x04, 0x2f
        /*0026*/ 	.short	(.L_7 - .L_6)
	.align		4
.L_6:
        /*0028*/ 	.word	index@(dm_many_series_one_param_time_major_f32)
        /*002c*/ 	.word	0x00000020


	//----- nvinfo : EIATTR_FRAME_SIZE
	.align		4
.L_7:
        /*0030*/ 	.byte	0x04, 0x11
        /*0032*/ 	.short	(.L_9 - .L_8)
	.align		4
.L_8:
        /*0034*/ 	.word	index@($__internal_0_$__cuda_sm20_rcp_rn_f32_slowpath)
        /*0038*/ 	.word	0x00000000


	//----- nvinfo : EIATTR_FRAME_SIZE
	.align		4
.L_9:
        /*003c*/ 	.byte	0x04, 0x11
        /*003e*/ 	.short	(.L_11 - .L_10)
	.align		4
.L_10:
        /*0040*/ 	.word	index@(dm_many_series_one_param_time_major_f32)
        /*0044*/ 	.word	0x00000000


	//----- nvinfo : EIATTR_MIN_STACK_SIZE
	.align		4
.L_11:
        /*0048*/ 	.byte	0x04, 0x12
        /*004a*/ 	.short	(.L_13 - .L_12)
	.align		4
.L_12:
        /*004c*/ 	.word	index@(dm_many_series_one_param_time_major_f32)
        /*0050*/ 	.word	0x00000000


	//----- nvinfo : EIATTR_MIN_STACK_SIZE
	.align		4
.L_13:
        /*0054*/ 	.byte	0x04, 0x12
        /*0056*/ 	.short	(.L_15 - .L_14)
	.align		4
.L_14:
        /*0058*/ 	.word	index@(dm_batch_f32)
        /*005c*/ 	.word	0x00000000
.L_15:


//--------------------- .nv.compat                --------------------------
	.section	.nv.compat,"",@"SHT_CUDA_COMPAT_INFO"
	.align	4
        /*0000*/ 	.byte	0x02, 0x09, 0x00, 0x00, 0x02, 0x02, 0x01, 0x00, 0x02, 0x05, 0x05, 0x00, 0x03, 0x07, 0x01, 0x01
        /*0010*/ 	.byte	0x02, 0x03, 0x00, 0x00, 0x02, 0x06, 0x01, 0x00, 0x04, 0x0b, 0x08, 0x00, 0x09, 0x00, 0x00, 0x00
        /*0020*/ 	.byte	0x00, 0x00, 0x00, 0x00


//--------------------- .nv.info.dm_many_series_one_param_time_major_f32 --------------------------
	.section	.nv.info.dm_many_series_one_param_time_major_f32,"",@"SHT_CUDA_INFO"
	.sectionflags	@""
	.align	4


	//----- nvinfo : EIATTR_CUDA_API_VERSION
	.align		4
        /*0000*/ 	.byte	0x04, 0x37
        /*0002*/ 	.short	(.L_17 - .L_16)
.L_16:
        /*0004*/ 	.word	0x00000082


	//----- nvinfo : EIATTR_KPARAM_INFO
	.align		4
.L_17:
        /*0008*/ 	.byte	0x04, 0x17
        /*000a*/ 	.short	(.L_19 - .L_18)
.L_18:
        /*000c*/ 	.word	0x00000000
        /*0010*/ 	.short	0x0007
        /*0012*/ 	.short	0x0030
        /*0014*/ 	.byte	0x00, 0xf5, 0x21, 0x00


	//----- nvinfo : EIATTR_KPARAM_INFO
	.align		4
.L_19:
        /*0018*/ 	.byte	0x04, 0x17
        /*001a*/ 	.short	(.L_21 - .L_20)
.L_20:
        /*001c*/ 	.word	0x00000000
        /*0020*/ 	.short	0x0006
        /*0022*/ 	.short	0x0028
        /*0024*/ 	.byte	0x00, 0xf5, 0x21, 0x00


	//----- nvinfo : EIATTR_KPARAM_INFO
	.align		4
.L_21:
        /*0028*/ 	.byte	0x04, 0x17
        /*002a*/ 	.short	(.L_23 - .L_22)
.L_22:
        /*002c*/ 	.word	0x00000000
        /*0030*/ 	.short	0x0005
        /*0032*/ 	.short	0x0020
        /*0034*/ 	.byte	0x00, 0xf5, 0x21, 0x00


	//----- nvinfo : EIATTR_KPARAM_INFO
	.align		4
.L_23:
        /*0038*/ 	.byte	0x04, 0x17
        /*003a*/ 	.short	(.L_25 - .L_24)
.L_24:
        /*003c*/ 	.word	0x00000000
        /*0040*/ 	.short	0x0004
        /*0042*/ 	.short	0x0018
        /*0044*/ 	.byte	0x00, 0xf0, 0x11, 0x00


	//----- nvinfo : EIATTR_KPARAM_INFO
	.align		4
.L_25:
        /*0048*/ 	.byte	0x04, 0x17
        /*004a*/ 	.short	(.L_27 - .L_26)
.L_26:
        /*004c*/ 	.word	0x00000000
        /*0050*/ 	.short	0x0003
        /*0052*/ 	.short	0x0014
        /*0054*/ 	.byte	0x00, 0xf0, 0x11, 0x00


	//----- nvinfo : EIATTR_KPARAM_INFO
	.align		4
.L_27:
        /*0058*/ 	.byte	0x04, 0x17
        /*005a*/ 	.short	(.L_29 - .L_28)
.L_28:
        /*005c*/ 	.word	0x00000000
        /*0060*/ 	.short	0x0002
        /*0062*/ 	.short	0x0010
        /*0064*/ 	.byte	0x00, 0xf0, 0x11, 0x00


	//----- nvinfo : EIATTR_KPARAM_INFO
	.align		4
.L_29:
        /*0068*/ 	.byte	0x04, 0x17
        /*006a*/ 	.short	(.L_31 - .L_30)
.L_30:
        /*006c*/ 	.word	0x00000000
        /*0070*/ 	.short	0x0001
        /*0072*/ 	.short	0x0008
        /*0074*/ 	.byte	0x00, 0xf5, 0x21, 0x00


	//----- nvinfo : EIATTR_KPARAM_INFO
	.align		4
.L_31:
        /*0078*/ 	.byte	0x04, 0x17
        /*007a*/ 	.short	(.L_33 - .L_32)
.L_32:
        /*007c*/ 	.word	0x00000000
        /*0080*/ 	.short	0x0000
        /*0082*/ 	.short	0x0000
        /*0084*/ 	.byte	0x00, 0xf5, 0x21, 0x00


	//----- nvinfo : EIATTR_SPARSE_MMA_MASK
	.align		4
.L_33:
        /*0088*/ 	.byte	0x03, 0x50
        /*008a*/ 	.short	0x0000


	//----- nvinfo : EIATTR_MAXREG_COUNT
	.align		4
        /*008c*/ 	.byte	0x03, 0x1b
        /*008e*/ 	.short	0x00ff


	//----- nvinfo : EIATTR_MERCURY_ISA_VERSION
	.align		4
        /*0090*/ 	.byte	0x03, 0x5f
        /*0092*/ 	.short	0x0101


	//----- nvinfo : EIATTR_VRC_CTA_INIT_COUNT
	.align		4
        /*0094*/ 	.byte	0x02, 0x4a
	.zero		1
	.zero		1


	//----- nvinfo : EIATTR_EXIT_INSTR_OFFSETS
	.align		4
        /*0098*/ 	.byte	0x04, 0x1c
        /*009a*/ 	.short	(.L_35 - .L_34)


	//   ....[0]....
.L_34:
        /*009c*/ 	.word	0x00000080


	//   ....[1]....
        /*00a0*/ 	.word	0x00000150


	//   ....[2]....
        /*00a4*/ 	.word	0x00000470


	//   ....[3]....
        /*00a8*/ 	.word	0x00000620


	//   ....[4]....
        /*00ac*/ 	.word	0x00000740


	//   ....[5]....
        /*00b0*/ 	.word	0x000007d0


	//   ....[6]....
        /*00b4*/ 	.word	0x000019c0


	//   ....[7]....
        /*00b8*/ 	.word	0x00001e80


	//   ....[8]....
        /*00bc*/ 	.word	0x000026f0


	//----- nvinfo : EIATTR_CRS_STACK_SIZE
	.align		4
.L_35:
        /*00c0*/ 	.byte	0x04, 0x1e
        /*00c2*/ 	.short	(.L_37 - .L_36)
.L_36:
        /*00c4*/ 	.word	0x00000000


	//----- nvinfo : EIATTR_CBANK_PARAM_SIZE
	.align		4
.L_37:
        /*00c8*/ 	.byte	0x03, 0x19
        /*00ca*/ 	.short	0x0038


	//----- nvinfo : EIATTR_PARAM_CBANK
	.align		4
        /*00cc*/ 	.byte	0x04, 0x0a
        /*00ce*/ 	.short	(.L_39 - .L_38)
	.align		4
.L_38:
        /*00d0*/ 	.word	index@(.nv.constant0.dm_many_series_one_param_time_major_f32)
        /*00d4*/ 	.short	0x0380
        /*00d6*/ 	.short	0x0038


	//----- nvinfo : EIATTR_SW_WAR
	.align		4
.L_39:
        /*00d8*/ 	.byte	0x04, 0x36
        /*00da*/ 	.short	(.L_41 - .L_40)
.L_40:
        /*00dc*/ 	.word	0x00000008
.L_41:


//--------------------- .nv.info.dm_batch_f32     --------------------------
	.section	.nv.info.dm_batch_f32,"",@"SHT_CUDA_INFO"
	.sectionflags	@""
	.align	4


	//----- nvinfo : EIATTR_CUDA_API_VERSION
	.align		4
        /*0000*/ 	.byte	0x04, 0x37
        /*0002*/ 	.short	(.L_43 - .L_42)
.L_42:
        /*0004*/ 	.word	0x00000082


	//----- nvinfo : EIATTR_KPARAM_INFO
	.align		4
.L_43:
        /*0008*/ 	.byte	0x04, 0x17
        /*000a*/ 	.short	(.L_45 - .L_44)
.L_44:
        /*000c*/ 	.word	0x00000000
        /*0010*/ 	.short	0x0007
        /*0012*/ 	.short	0x0030
        /*0014*/ 	.byte	0x00, 0xf5, 0x21, 0x00


	//----- nvinfo : EIATTR_KPARAM_INFO
	.align		4
.L_45:
        /*0018*/ 	.byte	0x04, 0x17
        /*001a*/ 	.short	(.L_47 - .L_46)
.L_46:
        /*001c*/ 	.word	0x00000000
        /*0020*/ 	.short	0x0006
        /*0022*/ 	.short	0x0028
        /*0024*/ 	.byte	0x00, 0xf5, 0x21, 0x00


	//----- nvinfo : EIATTR_KPARAM_INFO
	.align		4
.L_47:
        /*0028*/ 	.byte	0x04, 0x17
        /*002a*/ 	.short	(.L_49 - .L_48)
.L_48:
        /*002c*/ 	.word	0x00000000
        /*0030*/ 	.short	0x0005
        /*0032*/ 	.short	0x0020
        /*0034*/ 	.byte	0x00, 0xf0, 0x11, 0x00


	//----- nvinfo : EIATTR_KPARAM_INFO
	.align		4
.L_49:
        /*0038*/ 	.byte	0x04, 0x17
        /*003a*/ 	.short	(.L_51 - .L_50)
.L_50:
        /*003c*/ 	.word	0x00000000
        /*0040*/ 	.short	0x0004
        /*0042*/ 	.short	0x001c
        /*0044*/ 	.byte	0x00, 0xf0, 0x11, 0x00


	//----- nvinfo : EIATTR_KPARAM_INFO
	.align		4
.L_51:
        /*0048*/ 	.byte	0x04, 0x17
        /*004a*/ 	.short	(.L_53 - .L_52)
.L_52:
        /*004c*/ 	.word	0x00000000
        /*0050*/ 	.short	0x0003
        /*0052*/ 	.short	0x0018
        /*0054*/ 	.byte	0x00, 0xf0, 0x11, 0x00


	//----- nvinfo : EIATTR_KPARAM_INFO
	.align		4
.L_53:
        /*0058*/ 	.byte	0x04, 0x17
        /*005a*/ 	.short	(.L_55 - .L_54)
.L_54:
        /*005c*/ 	.word	0x00000000
        /*0060*/ 	.short	0x0002
        /*0062*/ 	.short	0x0010
        /*0064*/ 	.byte	0x00, 0xf5, 0x21, 0x00


	//----- nvinfo : EIATTR_KPARAM_INFO
	.align		4
.L_55:
        /*0068*/ 	.byte	0x04, 0x17
        /*006a*/ 	.short	(.L_57 - .L_56)
.L_56:
        /*006c*/ 	.word	0x00000000
        /*0070*/ 	.short	0x0001
        /*0072*/ 	.short	0x0008
        /*0074*/ 	.byte	0x00, 0xf5, 0x21, 0x00


	//----- nvinfo : EIATTR_KPARAM_INFO
	.align		4
.L_57:
        /*0078*/ 	.byte	0x04, 0x17
        /*007a*/ 	.short	(.L_59 - .L_58)
.L_58:
        /*007c*/ 	.word	0x00000000
        /*0080*/ 	.short	0x0000
        /*0082*/ 	.short	0x0000
        /*0084*/ 	.byte	0x00, 0xf5, 0x21, 0x00


	//----- nvinfo : EIATTR_SPARSE_MMA_MASK
	.align		4
.L_59:
        /*0088*/ 	.byte	0x03, 0x50
        /*008a*/ 	.short	0x0000


	//----- nvinfo : EIATTR_MAXREG_COUNT
	.align		4
        /*008c*/ 	.byte	0x03, 0x1b
        /*008e*/ 	.short	0x00ff


	//----- nvinfo : EIATTR_MERCURY_ISA_VERSION
	.align		4
        /*0090*/ 	.byte	0x03, 0x5f
        /*0092*/ 	.short	0x0101


	//----- nvinfo : EIATTR_VRC_CTA_INIT_COUNT
	.align		4
        /*0094*/ 	.byte	0x02, 0x4a
	.zero		1
	.zero		1


	//----- nvinfo : EIATTR_EXIT_INSTR_OFFSETS
	.align		4
        /*0098*/ 	.byte	0x04, 0x1c
        /*009a*/ 	.short	(.L_61 - .L_60)


	//   ....[0]....
.L_60:
        /*009c*/ 	.word	0x00000070


	//   ....[1]....
        /*00a0*/ 	.word	0x00000180


	//   ....[2]....
        /*00a4*/ 	.word	0x000008a0


	//   ....[3]....
        /*00a8*/ 	.word	0x000009b0


	//   ....[4]....
        /*00ac*/ 	.word	0x00000a70


	//   ....[5]....
        /*00b0*/ 	.word	0x00000b30


	//   ....[6]....
        /*00b4*/ 	.word	0x00000bd0


	//   ....[7]....
        /*00b8*/ 	.word	0x000012f0


	//   ....[8]....
        /*00bc*/ 	.word	0x00001400


	//   ....[9]....
        /*00c0*/ 	.word	0x000014c0


	//   ....[10]....
        /*00c4*/ 	.word	0x000015b0


	//   ....[11]....
        /*00c8*/ 	.word	0x00002ba0


	//   ....[12]....
        /*00cc*/ 	.word	0x00003150


	//   ....[13]....
        /*00d0*/ 	.word	0x00003920


	//----- nvinfo : EIATTR_CRS_STACK_SIZE
	.align		4
.L_61:
        /*00d4*/ 	.byte	0x04, 0x1e
        /*00d6*/ 	.short	(.L_63 - .L_62)
.L_62:
        /*00d8*/ 	.word	0x00000000


	//----- nvinfo : EIATTR_CBANK_PARAM_SIZE
	.align		4
.L_63:
        /*00dc*/ 	.byte	0x03, 0x19
        /*00de*/ 	.short	0x0038


	//----- nvinfo : EIATTR_PARAM_CBANK
	.align		4
        /*00e0*/ 	.byte	0x04, 0x0a
        /*00e2*/ 	.short	(.L_65 - .L_64)
	.align		4
.L_64:
        /*00e4*/ 	.word	index@(.nv.constant0.dm_batch_f32)
        /*00e8*/ 	.short	0x0380
        /*00ea*/ 	.short	0x0038


	//----- nvinfo : EIATTR_SW_WAR
	.align		4
.L_65:
        /*00ec*/ 	.byte	0x04, 0x36
        /*00ee*/ 	.short	(.L_67 - .L_66)
.L_66:
        /*00f0*/ 	.word	0x00000008
.L_67:


//--------------------- .nv.callgraph             --------------------------
	.section	.nv.callgraph,"",@"SHT_CUDA_CALLGRAPH"
	.align	4
	.sectionentsize	8
	.align		4
        /*0000*/ 	.word	0x00000000
	.align		4
        /*0004*/ 	.word	0xffffffff
	.align		4
        /*0008*/ 	.word	0x00000000
	.align		4
        /*000c*/ 	.word	0xfffffffe
	.align		4
        /*0010*/ 	.word	0x00000000
	.align		4
        /*0014*/ 	.word	0xfffffffd
	.align		4
        /*0018*/ 	.word	0x00000000
	.align		4
        /*001c*/ 	.word	0xfffffffc


//--------------------- .text.dm_many_series_one_param_time_major_f32 --------------------------
	.section	.text.dm_many_series_one_param_time_major_f32,"ax",@progbits
	.align	128
        .global         dm_many_series_one_param_time_major_f32
        .type           dm_many_series_one_param_time_major_f32,@function
        .size           dm_many_series_one_param_time_major_f32,(.L_x_90 - dm_many_series_one_param_time_major_f32)
        .other          dm_many_series_one_param_time_major_f32,@"STO_CUDA_ENTRY STV_DEFAULT"
dm_many_series_one_param_time_major_f32:
.text.dm_many_series_one_param_time_major_f32:
[----:B------:R-:W-:Y:S01]  /*0000*/  LDC R1, c[0x0][0x37c] ;  /* 0x0000df00ff017b82 */ /* 0x000fe20000000800 */
[----:B------:R-:W0:Y:S07]  /*0010*/  S2R R3, SR_TID.X ;  /* 0x0000000000037919 */ /* 0x000e2e0000002100 */
[----:B------:R-:W0:Y:S01]  /*0020*/  S2UR UR4, SR_CTAID.X ;  /* 0x00000000000479c3 */ /* 0x000e220000002500 */
[----:B------:R-:W1:Y:S07]  /*0030*/  LDCU UR5, c[0x0][0x390] ;  /* 0x00007200ff0577ac */ /* 0x000e6e0008000800 */
[----:B------:R-:W0:Y:S02]  /*0040*/  LDC R0, c[0x0][0x360] ;  /* 0x0000d800ff007b82 */ /* 0x000e240000000800 */
[----:B0-----:R-:W-:Y:S01]  /*0050*/  IMAD R0, R0, UR4, R3 ;  /* 0x0000000400007c24 */ /* 0x001fe2000f8e0203 */
[----:B-1----:R-:W-:-:S04]  /*0060*/  MOV R3, UR5 ;  /* 0x0000000500037c02 */ /* 0x002fc80008000f00 */
[----:B------:R-:W-:-:S13]  /*0070*/  ISETP.GE.AND P0, PT, R0, R3, PT ;  /* 0x000000030000720c */ /* 0x000fda0003f06270 */
[----:B------:R-:W-:Y:S05]  /*0080*/  @P0 EXIT ;  /* 0x000000000000094d */ /* 0x000fea0003800000 */
[----:B------:R-:W0:Y:S01]  /*0090*/  LDC.64 R6, c[0x0][0x3a0] ;  /* 0x0000e800ff067b82 */ /* 0x000e220000000a00 */
[----:B------:R-:W1:Y:S01]  /*00a0*/  LDCU.64 UR6, c[0x0][0x358] ;  /* 0x00006b00ff0677ac */ /* 0x000e620008000a00 */
[----:B------:R-:W2:Y:S06]  /*00b0*/  LDCU UR5, c[0x0][0x398] ;  /* 0x00007300ff0577ac */ /* 0x000eac0008000800 */
[----:B------:R-:W3:Y:S01]  /*00c0*/  LDC R4, c[0x0][0x394] ;  /* 0x0000e500ff047b82 */ /* 0x000ee20000000800 */
[----:B0-----:R-:W-:-:S05]  /*00d0*/  IMAD.WIDE R6, R0, 0x4, R6 ;  /* 0x0000000400067825 */ /* 0x001fca00078e0206 */
[----:B-1----:R-:W4:Y:S01]  /*00e0*/  LDG.E.CONSTANT R2, desc[UR6][R6.64] ;  /* 0x0000000606027981 */ /* 0x002f22000c1e9900 */
[----:B--2---:R-:W-:Y:S02]  /*00f0*/  ISETP.LT.AND P1, PT, RZ, UR5, PT ;  /* 0x00000005ff007c0c */ /* 0x004fe4000bf21270 */
[----:B----4-:R-:W-:-:S04]  /*0100*/  IADD3 R5, PT, PT, R2, UR5, RZ ;  /* 0x0000000502057c10 */ /* 0x010fc8000fffe0ff */
[----:B---3--:R-:W-:-:S04]  /*0110*/  ISETP.GT.AND P0, PT, R5, R4, PT ;  /* 0x000000040500720c */ /* 0x008fc80003f04270 */
[----:B------:R-:W-:-:S13]  /*0120*/  ISETP.LT.OR P0, PT, R2, RZ, P0 ;  /* 0x000000ff0200720c */ /* 0x000fda0000701670 */
[----:B------:R-:W-:Y:S05]  /*0130*/  @!P0 BRA P1, `(.L_x_0) ;  /* 0x0000000400a88947 */ /* 0x000fea0000800000 */
[----:B------:R-:W-:-:S13]  /*0140*/  ISETP.GE.AND P0, PT, R4, 0x1, PT ;  /* 0x000000010400780c */ /* 0x000fda0003f06270 */
[----:B------:R-:W-:Y:S05]  /*0150*/  @!P0 EXIT ;  /* 0x000000000000894d */ /* 0x000fea0003800000 */
[C---:B------:R-:W-:Y:S01]  /*0160*/  ISETP.GE.U32.AND P0, PT, R4.reuse, 0x8, PT ;  /* 0x000000080400780c */ /* 0x040fe20003f06070 */
[----:B------:R-:W-:Y:S01]  /*0170*/  HFMA2 R5, -RZ, RZ, 0, 0 ;  /* 0x00000000ff057431 */ /* 0x000fe200000001ff */
[----:B------:R-:W-:-:S04]  /*0180*/  LOP3.LUT R2, R4, 0x7, RZ, 0xc0, !PT ;  /* 0x0000000704027812 */ /* 0x000fc800078ec0ff */
[----:B------:R-:W-:-:S07]  /*0190*/  ISETP.NE.AND P1, PT, R2, RZ, PT ;  /* 0x000000ff0200720c */ /* 0x000fce0003f25270 */
[----:B------:R-:W-:Y:S06]  /*01a0*/  @!P0 BRA `(.L_x_1) ;  /* 0x0000000000b08947 */ /* 0x000fec0003800000 */
[----:B------:R-:W0:Y:S01]  /*01b0*/  LDC.64 R6, c[0x0][0x3a8] ;  /* 0x0000ea00ff067b82 */ /* 0x000e220000000a00 */
[----:B------:R-:W-:Y:S01]  /*01c0*/  LOP3.LUT R5, R4, 0x7ffffff8, RZ, 0xc0, !PT ;  /* 0x7ffffff804057812 */ /* 0x000fe200078ec0ff */
[----:B------:R-:W1:Y:S01]  /*01d0*/  LDCU UR4, c[0x0][0x390] ;  /* 0x00007200ff0477ac */ /* 0x000e620008000800 */
[----:B------:R-:W-:Y:S02]  /*01e0*/  MOV R4, R0 ;  /* 0x0000000000047202 */ /* 0x000fe40000000f00 */
[----:B------:R-:W-:-:S03]  /*01f0*/  IADD3 R28, PT, PT, -R5, RZ, RZ ;  /* 0x000000ff051c7210 */ /* 0x000fc60007ffe1ff */
[----:B------:R-:W2:Y:S04]  /*0200*/  LDC.64 R8, c[0x0][0x3b0] ;  /* 0x0000ec00ff087b82 */ /* 0x000ea80000000a00 */
.L_x_2:
[C---:B0--3--:R-:W-:Y:S01]  /*0210*/  IMAD.WIDE R24, R4.reuse, 0x4, R6 ;  /* 0x0000000404187825 */ /* 0x049fe200078e0206 */
[----:B-1----:R-:W-:Y:S02]  /*0220*/  MOV R3, UR4 ;  /* 0x0000000400037c02 */ /* 0x002fe40008000f00 */
[----:B------:R-:W-:Y:S01]  /*0230*/  MOV R29, 0x7fc00000 ;  /* 0x7fc00000001d7802 */ /* 0x000fe20000000f00 */
[----:B--2---:R-:W-:Y:S01]  /*0240*/  IMAD.WIDE R26, R4, 0x4, R8 ;  /* 0x00000004041a7825 */ /* 0x004fe200078e0208 */
[----:B------:R-:W-:Y:S02]  /*0250*/  IADD3 R28, PT, PT, R28, 0x8, RZ ;  /* 0x000000081c1c7810 */ /* 0x000fe40007ffe0ff */
[C---:B------:R-:W-:Y:S01]  /*0260*/  LEA R4, R3.reuse, R4, 0x3 ;  /* 0x0000000403047211 */ /* 0x040fe200078e18ff */
[----:B------:R-:W-:Y:S01]  /*0270*/  IMAD.WIDE R12, R3, 0x4, R24 ;  /* 0x00000004030c7825 */ /* 0x000fe200078e0218 */
[----:B------:R-:W-:Y:S01]  /*0280*/  STG.E desc[UR6][R24.64], R29 ;  /* 0x0000001d18007986 */ /* 0x000fe2000c101906 */
[----:B------:R-:W-:-:S02]  /*0290*/  ISETP.NE.AND P0, PT, R28, RZ, PT ;  /* 0x000000ff1c00720c */ /* 0x000fc40003f05270 */
[C---:B------:R-:W-:Y:S01]  /*02a0*/  IMAD.WIDE R16, R3.reuse, 0x4, R26 ;  /* 0x0000000403107825 */ /* 0x040fe200078e021a */
[----:B------:R-:W-:Y:S03]  /*02b0*/  STG.E desc[UR6][R26.64], R29 ;  /* 0x0000001d1a007986 */ /* 0x000fe6000c101906 */
[C---:B------:R-:W-:Y:S01]  /*02c0*/  IMAD.WIDE R10, R3.reuse, 0x4, R12 ;  /* 0x00000004030a7825 */ /* 0x040fe200078e020c */
[----:B------:R0:W-:Y:S03]  /*02d0*/  STG.E desc[UR6][R12.64], R29 ;  /* 0x0000001d0c007986 */ /* 0x0001e6000c101906 */
[C---:B------:R-:W-:Y:S01]  /*02e0*/  IMAD.WIDE R20, R3.reuse, 0x4, R16 ;  /* 0x0000000403147825 */ /* 0x040fe200078e0210 */
[----:B------:R-:W-:Y:S03]  /*02f0*/  STG.E desc[UR6][R16.64], R29 ;  /* 0x0000001d10007986 */ /* 0x000fe6000c101906 */
[C---:B------:R-:W-:Y:S01]  /*0300*/  IMAD.WIDE R22, R3.reuse, 0x4, R10 ;  /* 0x0000000403167825 */ /* 0x040fe200078e020a */
[----:B------:R1:W-:Y:S03]  /*0310*/  STG.E desc[UR6][R10.64], R29 ;  /* 0x0000001d0a007986 */ /* 0x0003e6000c101906 */
[C---:B------:R-:W-:Y:S01]  /*0320*/  IMAD.WIDE R14, R3.reuse, 0x4, R20 ;  /* 0x00000004030e7825 */ /* 0x040fe200078e0214 */
[----:B------:R-:W-:Y:S03]  /*0330*/  STG.E desc[UR6][R20.64], R29 ;  /* 0x0000001d14007986 */ /* 0x000fe6000c101906 */
[C---:B------:R-:W-:Y:S01]  /*0340*/  IMAD.WIDE R18, R3.reuse, 0x4, R22 ;  /* 0x0000000403127825 */ /* 0x040fe200078e0216 */
[----:B------:R-:W-:Y:S03]  /*0350*/  STG.E desc[UR6][R22.64], R29 ;  /* 0x0000001d16007986 */ /* 0x000fe6000c101906 */
[C---:B0-----:R-:W-:Y:S01]  /*0360*/  IMAD.WIDE R12, R3.reuse, 0x4, R14 ;  /* 0x00000004030c7825 */ /* 0x041fe200078e020e */
[----:B------:R0:W-:Y:S03]  /*0370*/  STG.E desc[UR6][R14.64], R29 ;  /* 0x0000001d0e007986 */ /* 0x0001e6000c101906 */
[C---:B-1----:R-:W-:Y:S01]  /*0380*/  IMAD.WIDE R10, R3.reuse, 0x4, R18 ;  /* 0x00000004030a7825 */ /* 0x042fe200078e0212 */
[----:B------:R-:W-:Y:S03]  /*0390*/  STG.E desc[UR6][R18.64], R29 ;  /* 0x0000001d12007986 */ /* 0x000fe6000c101906 */
[C---:B------:R-:W-:Y:S01]  /*03a0*/  IMAD.WIDE R16, R3.reuse, 0x4, R12 ;  /* 0x0000000403107825 */ /* 0x040fe200078e020c */
[----:B------:R1:W-:Y:S03]  /*03b0*/  STG.E desc[UR6][R12.64], R29 ;  /* 0x0000001d0c007986 */ /* 0x0003e6000c101906 */
[C---:B------:R-:W-:Y:S01]  /*03c0*/  IMAD.WIDE R24, R3.reuse, 0x4, R10 ;  /* 0x0000000403187825 */ /* 0x040fe200078e020a */
[----:B------:R3:W-:Y:S03]  /*03d0*/  STG.E desc[UR6][R10.64], R29 ;  /* 0x0000001d0a007986 */ /* 0x0007e6000c101906 */
[C---:B------:R-:W-:Y:S01]  /*03e0*/  IMAD.WIDE R26, R3.reuse, 0x4, R16 ;  /* 0x00000004031a7825 */ /* 0x040fe200078e0210 */
[----:B------:R3:W-:Y:S03]  /*03f0*/  STG.E desc[UR6][R16.64], R29 ;  /* 0x0000001d10007986 */ /* 0x0007e6000c101906 */
[C---:B0-----:R-:W-:Y:S01]  /*0400*/  IMAD.WIDE R14, R3.reuse, 0x4, R24 ;  /* 0x00000004030e7825 */ /* 0x041fe200078e0218 */
[----:B------:R3:W-:Y:S03]  /*0410*/  STG.E desc[UR6][R24.64], R29 ;  /* 0x0000001d18007986 */ /* 0x0007e6000c101906 */
[----:B-1----:R-:W-:Y:S01]  /*0420*/  IMAD.WIDE R12, R3, 0x4, R26 ;  /* 0x00000004030c7825 */ /* 0x002fe200078e021a */
[----:B------:R3:W-:Y:S04]  /*0430*/  STG.E desc[UR6][R26.64], R29 ;  /* 0x0000001d1a007986 */ /* 0x0007e8000c101906 */
[----:B------:R3:W-:Y:S04]  /*0440*/  STG.E desc[UR6][R14.64], R29 ;  /* 0x0000001d0e007986 */ /* 0x0007e8000c101906 */
[----:B------:R3:W-:Y:S01]  /*0450*/  STG.E desc[UR6][R12.64], R29 ;  /* 0x0000001d0c007986 */ /* 0x0007e2000c101906 */
[----:B------:R-:W-:Y:S05]  /*0460*/  @P0 BRA `(.L_x_2) ;  /* 0xfffffffc00680947 */ /* 0x000fea000383ffff */
.L_x_1:
[----:B------:R-:W-:Y:S05]  /*0470*/  @!P1 EXIT ;  /* 0x000000000000994d */ /* 0x000fea0003800000 */
[----:B------:R-:W0:Y:S01]  /*0480*/  LDC R4, c[0x0][0x394] ;  /* 0x0000e500ff047b82 */ /* 0x000e220000000800 */
[----:B------:R-:W-:Y:S02]  /*0490*/  ISETP.GE.U32.AND P0, PT, R2, 0x4, PT ;  /* 0x000000040200780c */ /* 0x000fe40003f06070 */
[----:B0-----:R-:W-:-:S04]  /*04a0*/  LOP3.LUT R22, R4, 0x3, RZ, 0xc0, !PT ;  /* 0x0000000304167812 */ /* 0x001fc800078ec0ff */
[----:B------:R-:W-:-:S07]  /*04b0*/  ISETP.NE.AND P1, PT, R22, RZ, PT ;  /* 0x000000ff1600720c */ /* 0x000fce0003f25270 */
[----:B------:R-:W-:Y:S06]  /*04c0*/  @!P0 BRA `(.L_x_3) ;  /* 0x0000000000548947 */ /* 0x000fec0003800000 */
[----:B------:R-:W0:Y:S01]  /*04d0*/  LDC.64 R6, c[0x0][0x3a8] ;  /* 0x0000ea00ff067b82 */ /* 0x000e220000000a00 */
[C---:B---3--:R-:W-:Y:S01]  /*04e0*/  IMAD R11, R5.reuse, R3, R0 ;  /* 0x00000003050b7224 */ /* 0x048fe200078e0200 */
[----:B------:R-:W-:Y:S02]  /*04f0*/  MOV R23, 0x7fc00000 ;  /* 0x7fc0000000177802 */ /* 0x000fe40000000f00 */
[----:B------:R-:W-:-:S04]  /*0500*/  IADD3 R5, PT, PT, R5, 0x4, RZ ;  /* 0x0000000405057810 */ /* 0x000fc80007ffe0ff */
[----:B------:R-:W1:Y:S01]  /*0510*/  LDC.64 R8, c[0x0][0x3b0] ;  /* 0x0000ec00ff087b82 */ /* 0x000e620000000a00 */
[----:B0-----:R-:W-:-:S05]  /*0520*/  IMAD.WIDE R6, R11, 0x4, R6 ;  /* 0x000000040b067825 */ /* 0x001fca00078e0206 */
[----:B------:R0:W-:Y:S01]  /*0530*/  STG.E desc[UR6][R6.64], R23 ;  /* 0x0000001706007986 */ /* 0x0001e2000c101906 */
[----:B-1----:R-:W-:-:S04]  /*0540*/  IMAD.WIDE R8, R11, 0x4, R8 ;  /* 0x000000040b087825 */ /* 0x002fc800078e0208 */
[C---:B------:R-:W-:Y:S01]  /*0550*/  IMAD.WIDE R10, R3.reuse, 0x4, R6 ;  /* 0x00000004030a7825 */ /* 0x040fe200078e0206 */
[----:B------:R0:W-:Y:S03]  /*0560*/  STG.E desc[UR6][R8.64], R23 ;  /* 0x0000001708007986 */ /* 0x0001e6000c101906 */
        /* <DEDUP_REMOVED lines=8> */
[----:B------:R-:W-:Y:S01]  /*05f0*/  IMAD.WIDE R20, R3, 0x4, R16 ;  /* 0x0000000403147825 */ /* 0x000fe200078e0210 */
[----:B------:R0:W-:Y:S04]  /*0600*/  STG.E desc[UR6][R18.64], R23 ;  /* 0x0000001712007986 */ /* 0x0001e8000c101906 */
[----:B------:R0:W-:Y:S02]  /*0610*/  STG.E desc[UR6][R20.64], R23 ;  /* 0x0000001714007986 */ /* 0x0001e4000c101906 */
.L_x_3:
[----:B------:R-:W-:Y:S05]  /*0620*/  @!P1 EXIT ;  /* 0x000000000000994d */ /* 0x000fea0003800000 */
[----:B------:R-:W-:Y:S02]  /*0630*/  ISETP.NE.AND P0, PT, R22, 0x1, PT ;  /* 0x000000011600780c */ /* 0x000fe40003f05270 */
[----:B------:R-:W-:-:S04]  /*0640*/  LOP3.LUT R2, R4, 0x1, RZ, 0xc0, !PT ;  /* 0x0000000104027812 */ /* 0x000fc800078ec0ff */
[----:B------:R-:W-:-:S07]  /*0650*/  ISETP.NE.U32.AND P1, PT, R2, 0x1, PT ;  /* 0x000000010200780c */ /* 0x000fce0003f25070 */
[----:B------:R-:W-:Y:S06]  /*0660*/  @!P0 BRA `(.L_x_4) ;  /* 0x0000000000348947 */ /* 0x000fec0003800000 */
[----:B0-----:R-:W0:Y:S01]  /*0670*/  LDC.64 R6, c[0x0][0x3a8] ;  /* 0x0000ea00ff067b82 */ /* 0x001e220000000a00 */
        /* <DEDUP_REMOVED lines=9> */
[----:B------:R-:W-:Y:S01]  /*0710*/  IMAD.WIDE R12, R3, 0x4, R8 ;  /* 0x00000004030c7825 */ /* 0x000fe200078e0208 */
[----:B------:R2:W-:Y:S04]  /*0720*/  STG.E desc[UR6][R10.64], R15 ;  /* 0x0000000f0a007986 */ /* 0x0005e8000c101906 */
[----:B------:R2:W-:Y:S02]  /*0730*/  STG.E desc[UR6][R12.64], R15 ;  /* 0x0000000f0c007986 */ /* 0x0005e4000c101906 */
.L_x_4:
[----:B------:R-:W-:Y:S05]  /*0740*/  @P1 EXIT ;  /* 0x000000000000194d */ /* 0x000fea0003800000 */
[----:B0-2---:R-:W0:Y:S01]  /*0750*/  LDC.64 R6, c[0x0][0x3a8] ;  /* 0x0000ea00ff067b82 */ /* 0x005e220000000a00 */
[----:B------:R-:W-:Y:S01]  /*0760*/  IMAD R5, R5, R3, R0 ;  /* 0x0000000305057224 */ /* 0x000fe200078e0200 */
[----:B---3--:R-:W-:-:S06]  /*0770*/  MOV R11, 0x7fc00000 ;  /* 0x7fc00000000b7802 */ /* 0x008fcc0000000f00 */
[----:B------:R-:W1:Y:S01]  /*0780*/  LDC.64 R8, c[0x0][0x3b0] ;  /* 0x0000ec00ff087b82 */ /* 0x000e620000000a00 */
[----:B0-----:R-:W-:-:S05]  /*0790*/  IMAD.WIDE R2, R5, 0x4, R6 ;  /* 0x0000000405027825 */ /* 0x001fca00078e0206 */
[----:B------:R-:W-:Y:S01]  /*07a0*/  STG.E desc[UR6][R2.64], R11 ;  /* 0x0000000b02007986 */ /* 0x000fe2000c101906 */
[----:B-1----:R-:W-:-:S05]  /*07b0*/  IMAD.WIDE R4, R5, 0x4, R8 ;  /* 0x0000000405047825 */ /* 0x002fca00078e0208 */
[----:B------:R-:W-:Y:S01]  /*07c0*/  STG.E desc[UR6][R4.64], R11 ;  /* 0x0000000b04007986 */ /* 0x000fe2000c101906 */
[----:B------:R-:W-:Y:S05]  /*07d0*/  EXIT ;  /* 0x000000000000794d */ /* 0x000fea0003800000 */
.L_x_0:
[C---:B------:R-:W-:Y:S01]  /*07e0*/  ISETP.GE.AND P0, PT, R5.reuse, 0x2, PT ;  /* 0x000000020500780c */ /* 0x040fe20003f06270 */
[----:B------:R-:W-:Y:S01]  /*07f0*/  BSSY.RECONVERGENT B0, `(.L_x_5) ;  /* 0x000006d000007945 */ /* 0x000fe20003800200 */
[----:B------:R-:W-:-:S11]  /*0800*/  IADD3 R7, PT, PT, R5, -0x1, RZ ;  /* 0xffffffff05077810 */ /* 0x000fd60007ffe0ff */
[----:B------:R-:W-:Y:S05]  /*0810*/  @!P0 BRA `(.L_x_6) ;  /* 0x0000000400a88947 */ /* 0x000fea0003800000 */
[----:B------:R-:W-:Y:S01]  /*0820*/  IADD3 R8, PT, PT, R5, -0x2, RZ ;  /* 0xfffffffe05087810 */ /* 0x000fe20007ffe0ff */
[----:B------:R-:W-:Y:S01]  /*0830*/  BSSY.RECONVERGENT B1, `(.L_x_7) ;  /* 0x0000030000017945 */ /* 0x000fe20003800200 */
[----:B------:R-:W-:Y:S01]  /*0840*/  LOP3.LUT R6, R7, 0x7, RZ, 0xc0, !PT ;  /* 0x0000000707067812 */ /* 0x000fe200078ec0ff */
[----:B------:R-:W-:Y:S01]  /*0850*/  HFMA2 R26, -RZ, RZ, 0, 0 ;  /* 0x00000000ff1a7431 */ /* 0x000fe200000001ff */
[----:B------:R-:W-:Y:S02]  /*0860*/  ISETP.GE.U32.AND P0, PT, R8, 0x7, PT ;  /* 0x000000070800780c */ /* 0x000fe40003f06070 */
[----:B------:R-:W-:-:S11]  /*0870*/  ISETP.NE.AND P1, PT, R6, RZ, PT ;  /* 0x000000ff0600720c */ /* 0x000fd60003f25270 */
[----:B------:R-:W-:Y:S05]  /*0880*/  @!P0 BRA `(.L_x_8) ;  /* 0x0000000000a88947 */ /* 0x000fea0003800000 */
[----:B------:R-:W0:Y:S01]  /*0890*/  LDC.64 R8, c[0x0][0x3a8] ;  /* 0x0000ea00ff087b82 */ /* 0x000e220000000a00 */
[----:B------:R-:W-:Y:S02]  /*08a0*/  LOP3.LUT R26, R7, 0xfffffff8, RZ, 0xc0, !PT ;  /* 0xfffffff8071a7812 */ /* 0x000fe400078ec0ff */
[----:B------:R-:W-:Y:S02]  /*08b0*/  MOV R27, R0 ;  /* 0x00000000001b7202 */ /* 0x000fe40000000f00 */
[----:B------:R-:W-:-:S03]  /*08c0*/  IADD3 R28, PT, PT, -R26, RZ, RZ ;  /* 0x000000ff1a1c7210 */ /* 0x000fc60007ffe1ff */
[----:B------:R-:W1:Y:S04]  /*08d0*/  LDC.64 R10, c[0x0][0x3b0] ;  /* 0x0000ec00ff0a7b82 */ /* 0x000e680000000a00 */
.L_x_9:
[C---:B0-----:R-:W-:Y:S01]  /*08e0*/  IMAD.WIDE R16, R27.reuse, 0x4, R8 ;  /* 0x000000041b107825 */ /* 0x041fe200078e0208 */
[----:B--2---:R-:W-:Y:S02]  /*08f0*/  MOV R29, 0x7fc00000 ;  /* 0x7fc00000001d7802 */ /* 0x004fe40000000f00 */
[----:B------:R-:W-:Y:S01]  /*0900*/  IADD3 R28, PT, PT, R28, 0x8, RZ ;  /* 0x000000081c1c7810 */ /* 0x000fe20007ffe0ff */
[----:B-1----:R-:W-:Y:S01]  /*0910*/  IMAD.WIDE R12, R27, 0x4, R10 ;  /* 0x000000041b0c7825 */ /* 0x002fe200078e020a */
[C---:B------:R-:W-:Y:S01]  /*0920*/  LEA R27, R3.reuse, R27, 0x3 ;  /* 0x0000001b031b7211 */ /* 0x040fe200078e18ff */
[----:B------:R0:W-:Y:S01]  /*0930*/  STG.E desc[UR6][R16.64], R29 ;  /* 0x0000001d10007986 */ /* 0x0001e2000c101906 */
[----:B------:R-:W-:Y:S01]  /*0940*/  ISETP.NE.AND P0, PT, R28, RZ, PT ;  /* 0x000000ff1c00720c */ /* 0x000fe20003f05270 */
[C---:B------:R-:W-:Y:S02]  /*0950*/  IMAD.WIDE R22, R3.reuse, 0x4, R16 ;  /* 0x0000000403167825 */ /* 0x040fe400078e0210 */
[----:B------:R1:W-:Y:S02]  /*0960*/  STG.E desc[UR6][R12.64], R29 ;  /* 0x0000001d0c007986 */ /* 0x0003e4000c101906 */
[----:B------:R-:W-:-:S02]  /*0970*/  IMAD.WIDE R24, R3, 0x4, R12 ;  /* 0x0000000403187825 */ /* 0x000fc400078e020c */
[----:B------:R-:W-:Y:S02]  /*0980*/  STG.E desc[UR6][R22.64], R29 ;  /* 0x0000001d16007986 */ /* 0x000fe4000c101906 */
[C---:B------:R-:W-:Y:S02]  /*0990*/  IMAD.WIDE R14, R3.reuse, 0x4, R22 ;  /* 0x00000004030e7825 */ /* 0x040fe400078e0216 */
[----:B------:R-:W-:Y:S02]  /*09a0*/  STG.E desc[UR6][R24.64], R29 ;  /* 0x0000001d18007986 */ /* 0x000fe4000c101906 */
[C---:B0-----:R-:W-:Y:S02]  /*09b0*/  IMAD.WIDE R16, R3.reuse, 0x4, R24 ;  /* 0x0000000403107825 */ /* 0x041fe400078e0218 */
[----:B------:R0:W-:Y:S02]  /*09c0*/  STG.E desc[UR6][R14.64], R29 ;  /* 0x0000001d0e007986 */ /* 0x0001e4000c101906 */
[----:B-1----:R-:W-:-:S02]  /*09d0*/  IMAD.WIDE R12, R3, 0x4, R14 ;  /* 0x00000004030c7825 */ /* 0x002fc400078e020e */
[----:B------:R1:W-:Y:S02]  /*09e0*/  STG.E desc[UR6][R16.64], R29 ;  /* 0x0000001d10007986 */ /* 0x0003e4000c101906 */
[C---:B------:R-:W-:Y:S02]  /*09f0*/  IMAD.WIDE R18, R3.reuse, 0x4, R16 ;  /* 0x0000000403127825 */ /* 0x040fe400078e0210 */
[----:B------:R2:W-:Y:S02]  /*0a00*/  STG.E desc[UR6][R12.64], R29 ;  /* 0x0000001d0c007986 */ /* 0x0005e4000c101906 */
[C---:B------:R-:W-:Y:S02]  /*0a10*/  IMAD.WIDE R20, R3.reuse, 0x4, R12 ;  /* 0x0000000403147825 */ /* 0x040fe400078e020c */
[----:B------:R-:W-:Y:S02]  /*0a20*/  STG.E desc[UR6][R18.64], R29 ;  /* 0x0000001d12007986 */ /* 0x000fe4000c101906 */
[----:B0-----:R-:W-:-:S02]  /*0a30*/  IMAD.WIDE R14, R3, 0x4, R18 ;  /* 0x00000004030e7825 */ /* 0x001fc400078e0212 */
[----:B------:R-:W-:Y:S02]  /*0a40*/  STG.E desc[UR6][R20.64], R29 ;  /* 0x0000001d14007986 */ /* 0x000fe4000c101906 */
[C---:B-1----:R-:W-:Y:S02]  /*0a50*/  IMAD.WIDE R16, R3.reuse, 0x4, R20 ;  /* 0x0000000403107825 */ /* 0x042fe400078e0214 */
[----:B------:R0:W-:Y:S02]  /*0a60*/  STG.E desc[UR6][R14.64], R29 ;  /* 0x0000001d0e007986 */ /* 0x0001e4000c101906 */
[C---:B--2---:R-:W-:Y:S02]  /*0a70*/  IMAD.WIDE R12, R3.reuse, 0x4, R14 ;  /* 0x00000004030c7825 */ /* 0x044fe400078e020e */
[----:B------:R-:W-:Y:S02]  /*0a80*/  STG.E desc[UR6][R16.64], R29 ;  /* 0x0000001d10007986 */ /* 0x000fe4000c101906 */
[----:B------:R-:W-:-:S02]  /*0a90*/  IMAD.WIDE R22, R3, 0x4, R16 ;  /* 0x0000000403167825 */ /* 0x000fc400078e0210 */
[----:B------:R1:W-:Y:S02]  /*0aa0*/  STG.E desc[UR6][R12.64], R29 ;  /* 0x0000001d0c007986 */ /* 0x0003e4000c101906 */
[C---:B------:R-:W-:Y:S02]  /*0ab0*/  IMAD.WIDE R24, R3.reuse, 0x4, R12 ;  /* 0x0000000403187825 */ /* 0x040fe400078e020c */
[----:B------:R2:W-:Y:S02]  /*0ac0*/  STG.E desc[UR6][R22.64], R29 ;  /* 0x0000001d16007986 */ /* 0x0005e4000c101906 */
[C---:B0-----:R-:W-:Y:S02]  /*0ad0*/  IMAD.WIDE R14, R3.reuse, 0x4, R22 ;  /* 0x00000004030e7825 */ /* 0x041fe400078e0216 */
[----:B------:R2:W-:Y:S02]  /*0ae0*/  STG.E desc[UR6][R24.64], R29 ;  /* 0x0000001d18007986 */ /* 0x0005e4000c101906 */
[----:B-1----:R-:W-:-:S02]  /*0af0*/  IMAD.WIDE R12, R3, 0x4, R24 ;  /* 0x00000004030c7825 */ /* 0x002fc400078e0218 */
[----:B------:R2:W-:Y:S04]  /*0b00*/  STG.E desc[UR6][R14.64], R29 ;  /* 0x0000001d0e007986 */ /* 0x0005e8000c101906 */
[----:B------:R2:W-:Y:S01]  /*0b10*/  STG.E desc[UR6][R12.64], R29 ;  /* 0x0000001d0c007986 */ /* 0x0005e2000c101906 */
[----:B------:R-:W-:Y:S05]  /*0b20*/  @P0 BRA `(.L_x_9) ;  /* 0xfffffffc006c0947 */ /* 0x000fea000383ffff */
.L_x_8:
[----:B------:R-:W-:Y:S05]  /*0b30*/  BSYNC.RECONVERGENT B1 ;  /* 0x0000000000017941 */ /* 0x000fea0003800200 */
.L_x_7:
[----:B------:R-:W-:Y:S05]  /*0b40*/  @!P1 BRA `(.L_x_6) ;  /* 0x0000000000dc9947 */ /* 0x000fea0003800000 */
[----:B------:R-:W-:Y:S01]  /*0b50*/  ISETP.GE.U32.AND P0, PT, R6, 0x4, PT ;  /* 0x000000040600780c */ /* 0x000fe20003f06070 */
[----:B------:R-:W-:Y:S01]  /*0b60*/  BSSY.RECONVERGENT B1, `(.L_x_10) ;  /* 0x0000019000017945 */ /* 0x000fe20003800200 */
[----:B--2---:R-:W-:-:S04]  /*0b70*/  LOP3.LUT R24, R7, 0x3, RZ, 0xc0, !PT ;  /* 0x0000000307187812 */ /* 0x004fc800078ec0ff */
[----:B------:R-:W-:-:S07]  /*0b80*/  ISETP.NE.AND P1, PT, R24, RZ, PT ;  /* 0x000000ff1800720c */ /* 0x000fce0003f25270 */
[----:B------:R-:W-:Y:S06]  /*0b90*/  @!P0 BRA `(.L_x_11) ;  /* 0x0000000000548947 */ /* 0x000fec0003800000 */
[----:B------:R-:W0:Y:S01]  /*0ba0*/  LDC.64 R14, c[0x0][0x3a8] ;  /* 0x0000ea00ff0e7b82 */ /* 0x000e220000000a00 */
[C---:B------:R-:W-:Y:S01]  /*0bb0*/  IMAD R9, R26.reuse, R3, R0 ;  /* 0x000000031a097224 */ /* 0x040fe200078e0200 */
[----:B------:R-:W-:Y:S02]  /*0bc0*/  MOV R25, 0x7fc00000 ;  /* 0x7fc0000000197802 */ /* 0x000fe40000000f00 */
[----:B------:R-:W-:-:S04]  /*0bd0*/  IADD3 R26, PT, PT, R26, 0x4, RZ ;  /* 0x000000041a1a7810 */ /* 0x000fc80007ffe0ff */
[----:B------:R-:W1:Y:S01]  /*0be0*/  LDC.64 R16, c[0x0][0x3b0] ;  /* 0x0000ec00ff107b82 */ /* 0x000e620000000a00 */
[----:B0-----:R-:W-:-:S05]  /*0bf0*/  IMAD.WIDE R14, R9, 0x4, R14 ;  /* 0x00000004090e7825 */ /* 0x001fca00078e020e */
[----:B------:R0:W-:Y:S01]  /*0c00*/  STG.E desc[UR6][R14.64], R25 ;  /* 0x000000190e007986 */ /* 0x0001e2000c101906 */
[----:B------:R-:W-:-:S04]  /*0c10*/  IMAD.WIDE R18, R3, 0x4, R14 ;  /* 0x0000000403127825 */ /* 0x000fc800078e020e */
        /* <DEDUP_REMOVED lines=8> */
[----:B------:R0:W-:Y:S04]  /*0ca0*/  STG.E desc[UR6][R10.64], R25 ;  /* 0x000000190a007986 */ /* 0x0001e8000c101906 */
[----:B------:R0:W-:Y:S01]  /*0cb0*/  STG.E desc[UR6][R8.64], R25 ;  /* 0x0000001908007986 */ /* 0x0001e2000c101906 */
[----:B------:R-:W-:-:S03]  /*0cc0*/  IMAD.WIDE R22, R3, 0x4, R8 ;  /* 0x0000000403167825 */ /* 0x000fc600078e0208 */
[----:B------:R0:W-:Y:S04]  /*0cd0*/  STG.E desc[UR6][R20.64], R25 ;  /* 0x0000001914007986 */ /* 0x0001e8000c101906 */
[----:B------:R0:W-:Y:S02]  /*0ce0*/  STG.E desc[UR6][R22.64], R25 ;  /* 0x0000001916007986 */ /* 0x0001e4000c101906 */
.L_x_11:
[----:B------:R-:W-:Y:S05]  /*0cf0*/  BSYNC.RECONVERGENT B1 ;  /* 0x0000000000017941 */ /* 0x000fea0003800200 */
.L_x_10:
[----:B------:R-:W-:Y:S05]  /*0d00*/  @!P1 BRA `(.L_x_6) ;  /* 0x00000000006c9947 */ /* 0x000fea0003800000 */
[----:B------:R-:W-:Y:S01]  /*0d10*/  LOP3.LUT R6, R7, 0x1, RZ, 0xc0, !PT ;  /* 0x0000000107067812 */ /* 0x000fe200078ec0ff */
[----:B------:R-:W-:Y:S01]  /*0d20*/  BSSY.RECONVERGENT B1, `(.L_x_12) ;  /* 0x0000013000017945 */ /* 0x000fe20003800200 */
[----:B------:R-:W-:Y:S02]  /*0d30*/  ISETP.NE.AND P0, PT, R24, 0x1, PT ;  /* 0x000000011800780c */ /* 0x000fe40003f05270 */
[----:B------:R-:W-:-:S13]  /*0d40*/  ISETP.NE.U32.AND P1, PT, R6, 0x1, PT ;  /* 0x000000010600780c */ /* 0x000fda0003f25070 */
[----:B0-----:R-:W0:Y:S08]  /*0d50*/  @!P1 LDC.64 R10, c[0x0][0x3a8] ;  /* 0x0000ea00ff0a9b82 */ /* 0x001e300000000a00 */
[----:B------:R-:W1:Y:S01]  /*0d60*/  @!P1 LDC.64 R8, c[0x0][0x3b0] ;  /* 0x0000ec00ff089b82 */ /* 0x000e620000000a00 */
[----:B------:R-:W-:Y:S05]  /*0d70*/  @!P0 BRA `(.L_x_13) ;  /* 0x0000000000348947 */ /* 0x000fea0003800000 */
[----:B------:R-:W2:Y:S01]  /*0d80*/  LDC.64 R12, c[0x0][0x3a8] ;  /* 0x0000ea00ff0c7b82 */ /* 0x000ea20000000a00 */
[C---:B------:R-:W-:Y:S01]  /*0d90*/  IMAD R17, R26.reuse, R3, R0 ;  /* 0x000000031a117224 */ /* 0x040fe200078e0200 */
[----:B------:R-:W-:Y:S02]  /*0da0*/  MOV R21, 0x7fc00000 ;  /* 0x7fc0000000157802 */ /* 0x000fe40000000f00 */
[----:B------:R-:W-:-:S04]  /*0db0*/  IADD3 R26, PT, PT, R26, 0x2, RZ ;  /* 0x000000021a1a7810 */ /* 0x000fc80007ffe0ff */
[----:B------:R-:W3:Y:S01]  /*0dc0*/  LDC.64 R14, c[0x0][0x3b0] ;  /* 0x0000ec00ff0e7b82 */ /* 0x000ee20000000a00 */
[----:B--2---:R-:W-:-:S05]  /*0dd0*/  IMAD.WIDE R12, R17, 0x4, R12 ;  /* 0x00000004110c7825 */ /* 0x004fca00078e020c */
[----:B------:R2:W-:Y:S01]  /*0de0*/  STG.E desc[UR6][R12.64], R21 ;  /* 0x000000150c007986 */ /* 0x0005e2000c101906 */
[----:B---3--:R-:W-:-:S04]  /*0df0*/  IMAD.WIDE R14, R17, 0x4, R14 ;  /* 0x00000004110e7825 */ /* 0x008fc800078e020e */
[C---:B------:R-:W-:Y:S01]  /*0e00*/  IMAD.WIDE R16, R3.reuse, 0x4, R12 ;  /* 0x0000000403107825 */ /* 0x040fe200078e020c */
[----:B------:R2:W-:Y:S03]  /*0e10*/  STG.E desc[UR6][R14.64], R21 ;  /* 0x000000150e007986 */ /* 0x0005e6000c101906 */
[----:B------:R-:W-:Y:S01]  /*0e20*/  IMAD.WIDE R18, R3, 0x4, R14 ;  /* 0x0000000403127825 */ /* 0x000fe200078e020e */
[----:B------:R2:W-:Y:S04]  /*0e30*/  STG.E desc[UR6][R16.64], R21 ;  /* 0x0000001510007986 */ /* 0x0005e8000c101906 */
[----:B------:R2:W-:Y:S02]  /*0e40*/  STG.E desc[UR6][R18.64], R21 ;  /* 0x0000001512007986 */ /* 0x0005e4000c101906 */
.L_x_13:
[----:B------:R-:W-:Y:S05]  /*0e50*/  BSYNC.RECONVERGENT B1 ;  /* 0x0000000000017941 */ /* 0x000fea0003800200 */
.L_x_12:
[----:B--2---:R-:W-:Y:S01]  /*0e60*/  @!P1 IMAD R13, R26, R3, R0 ;  /* 0x000000031a0d9224 */ /* 0x004fe200078e0200 */
[----:B------:R-:W-:-:S03]  /*0e70*/  @!P1 MOV R15, 0x7fc00000 ;  /* 0x7fc00000000f9802 */ /* 0x000fc60000000f00 */
[----:B0-----:R-:W-:-:S04]  /*0e80*/  @!P1 IMAD.WIDE R10, R13, 0x4, R10 ;  /* 0x000000040d0a9825 */ /* 0x001fc800078e020a */
[----:B-1----:R-:W-:Y:S01]  /*0e90*/  @!P1 IMAD.WIDE R8, R13, 0x4, R8 ;  /* 0x000000040d089825 */ /* 0x002fe200078e0208 */
[----:B------:R1:W-:Y:S04]  /*0ea0*/  @!P1 STG.E desc[UR6][R10.64], R15 ;  /* 0x0000000f0a009986 */ /* 0x0003e8000c101906 */
[----:B------:R1:W-:Y:S02]  /*0eb0*/  @!P1 STG.E desc[UR6][R8.64], R15 ;  /* 0x0000000f08009986 */ /* 0x0003e4000c101906 */
.L_x_6:
[----:B------:R-:W-:Y:S05]  /*0ec0*/  BSYNC.RECONVERGENT B0 ;  /* 0x0000000000007941 */ /* 0x000fea0003800200 */
.L_x_5:
[----:B0-2---:R-:W0:Y:S01]  /*0ed0*/  LDC.64 R12, c[0x0][0x380] ;  /* 0x0000e000ff0c7b82 */ /* 0x005e220000000a00 */
[----:B------:R-:W-:-:S07]  /*0ee0*/  IMAD R29, R2, R3, R0 ;  /* 0x00000003021d7224 */ /* 0x000fce00078e0200 */
[----:B-1----:R-:W1:Y:S01]  /*0ef0*/  LDC.64 R14, c[0x0][0x388] ;  /* 0x0000e200ff0e7b82 */ /* 0x002e620000000a00 */
[----:B0-----:R-:W-:-:S06]  /*0f00*/  IMAD.WIDE R20, R29, 0x4, R12 ;  /* 0x000000041d147825 */ /* 0x001fcc00078e020c */
[----:B------:R0:W5:Y:S01]  /*0f10*/  LDG.E.CONSTANT R20, desc[UR6][R20.64] ;  /* 0x0000000614147981 */ /* 0x000162000c1e9900 */
[----:B-1----:R-:W-:-:S06]  /*0f20*/  IMAD.WIDE R28, R29, 0x4, R14 ;  /* 0x000000041d1c7825 */ /* 0x002fcc00078e020e */
[----:B------:R0:W5:Y:S01]  /*0f30*/  LDG.E.CONSTANT R28, desc[UR6][R28.64] ;  /* 0x000000061c1c7981 */ /* 0x000162000c1e9900 */
[----:B------:R-:W-:Y:S01]  /*0f40*/  ISETP.GE.AND P0, PT, R2, R7, PT ;  /* 0x000000070200720c */ /* 0x000fe20003f06270 */
[----:B------:R-:W-:Y:S01]  /*0f50*/  BSSY.RECONVERGENT B0, `(.L_x_14) ;  /* 0x000009e000007945 */ /* 0x000fe20003800200 */
[----:B------:R-:W-:Y:S01]  /*0f60*/  HFMA2 R11, -RZ, RZ, 0, 0 ;  /* 0x00000000ff0b7431 */ /* 0x000fe200000001ff */
[----:B------:R-:W-:-:S10]  /*0f70*/  MOV R22, RZ ;  /* 0x000000ff00167202 */ /* 0x000fd40000000f00 */
[----:B0-----:R-:W-:Y:S05]  /*0f80*/  @P0 BRA `(.L_x_15) ;  /* 0x0000000800680947 */ /* 0x001fea0003800000 */
[----:B------:R-:W-:Y:S01]  /*0f90*/  ULOP3.LUT UR4, UR5, 0x3, URZ, 0xc0, !UPT ;  /* 0x0000000305047892 */ /* 0x000fe2000f8ec0ff */
[----:B------:R-:W-:Y:S02]  /*0fa0*/  MOV R11, RZ ;  /* 0x000000ff000b7202 */ /* 0x000fe40000000f00 */
[----:B------:R-:W-:Y:S02]  /*0fb0*/  CS2R R26, SRZ ;  /* 0x00000000001a7805 */ /* 0x000fe4000001ff00 */
[----:B------:R-:W-:Y:S01]  /*0fc0*/  MOV R6, R2 ;  /* 0x0000000200067202 */ /* 0x000fe20000000f00 */
[----:B------:R-:W-:Y:S01]  /*0fd0*/  UISETP.NE.AND UP0, UPT, UR4, 0x1, UPT ;  /* 0x000000010400788c */ /* 0x000fe2000bf05270 */
[----:B------:R-:W-:-:S08]  /*0fe0*/  MOV R22, RZ ;  /* 0x000000ff00167202 */ /* 0x000fd00000000f00 */
[----:B------:R-:W-:Y:S05]  /*0ff0*/  BRA.U !UP0, `(.L_x_16) ;  /* 0x00000001089c7547 */ /* 0x000fea000b800000 */
[----:B------:R-:W-:Y:S01]  /*1000*/  UIADD3 UR4, UPT, UPT, UR5, -0x1, URZ ;  /* 0xffffffff05047890 */ /* 0x000fe2000fffe0ff */
[----:B------:R-:W-:Y:S02]  /*1010*/  IMAD R19, R2, R3, R3 ;  /* 0x0000000302137224 */ /* 0x000fe400078e0203 */
[----:B------:R-:W-:Y:S01]  /*1020*/  HFMA2 R11, -RZ, RZ, 0, 0 ;  /* 0x00000000ff0b7431 */ /* 0x000fe200000001ff */
[----:B-----5:R-:W-:Y:S01]  /*1030*/  MOV R21, R20 ;  /* 0x0000001400157202 */ /* 0x020fe20000000f00 */
[----:B------:R-:W-:Y:S01]  /*1040*/  ULOP3.LUT UR4, UR4, 0x3, URZ, 0xc0, !UPT ;  /* 0x0000000304047892 */ /* 0x000fe2000f8ec0ff */
[----:B------:R-:W-:Y:S02]  /*1050*/  MOV R23, R28 ;  /* 0x0000001c00177202 */ /* 0x000fe40000000f00 */
[----:B------:R-:W-:Y:S01]  /*1060*/  MOV R6, R2 ;  /* 0x0000000200067202 */ /* 0x000fe20000000f00 */
[----:B------:R-:W-:Y:S01]  /*1070*/  UIADD3 UR4, UPT, UPT, -UR4, URZ, URZ ;  /* 0x000000ff04047290 */ /* 0x000fe2000fffe1ff */
[----:B------:R-:W-:-:S11]  /*1080*/  IADD3 R19, PT, PT, R0, R19, RZ ;  /* 0x0000001300137210 */ /* 0x000fd60007ffe0ff */
.L_x_17:
[----:B------:R-:W-:-:S04]  /*1090*/  IMAD.WIDE R8, R19, 0x4, R12 ;  /* 0x0000000413087825 */ /* 0x000fc800078e020c */
[C---:B------:R-:W-:Y:S01]  /*10a0*/  IMAD.WIDE R16, R19.reuse, 0x4, R14 ;  /* 0x0000000413107825 */ /* 0x040fe200078e020e */
[----:B------:R-:W2:Y:S04]  /*10b0*/  LDG.E.CONSTANT R20, desc[UR6][R8.64] ;  /* 0x0000000608147981 */ /* 0x000ea8000c1e9900 */
[----:B------:R-:W3:Y:S01]  /*10c0*/  LDG.E.CONSTANT R28, desc[UR6][R16.64] ;  /* 0x00000006101c7981 */ /* 0x000ee2000c1e9900 */
[----:B------:R-:W-:Y:S01]  /*10d0*/  UIADD3 UR4, UPT, UPT, UR4, 0x1, URZ ;  /* 0x0000000104047890 */ /* 0x000fe2000fffe0ff */
[----:B------:R-:W-:Y:S02]  /*10e0*/  IADD3 R6, PT, PT, R6, 0x1, RZ ;  /* 0x0000000106067810 */ /* 0x000fe40007ffe0ff */
[----:B------:R-:W-:Y:S01]  /*10f0*/  IADD3 R19, PT, PT, R19, R3, RZ ;  /* 0x0000000313137210 */ /* 0x000fe20007ffe0ff */
[----:B------:R-:W-:Y:S01]  /*1100*/  UISETP.NE.AND UP0, UPT, UR4, URZ, UPT ;  /* 0x000000ff0400728c */ /* 0x000fe2000bf05270 */
[----:B--2---:R-:W-:Y:S01]  /*1110*/  FADD R10, R20, -R21 ;  /* 0x80000015140a7221 */ /* 0x004fe20000000000 */
[----:B---3--:R-:W-:-:S04]  /*1120*/  FADD R18, -R28, R23 ;  /* 0x000000171c127221 */ /* 0x008fc80000000100 */
[----:B------:R-:W-:Y:S02]  /*1130*/  FMNMX R10, RZ, R10, !PT ;  /* 0x0000000aff0a7209 */ /* 0x000fe40007800000 */
[----:B------:R-:W-:-:S04]  /*1140*/  FMNMX R21, RZ, R18, !PT ;  /* 0x00000012ff157209 */ /* 0x000fc80007800000 */
[----:B------:R-:W-:-:S04]  /*1150*/  FSETP.GT.AND P0, PT, R10, R21, PT ;  /* 0x000000150a00720b */ /* 0x000fc80003f04000 */
[----:B------:R-:W-:Y:S02]  /*1160*/  FSEL R18, R21, RZ, !P0 ;  /* 0x000000ff15127208 */ /* 0x000fe40004000000 */
[----:B------:R-:W-:Y:S02]  /*1170*/  FSEL R10, R10, RZ, P0 ;  /* 0x000000ff0a0a7208 */ /* 0x000fe40000000000 */
[C---:B------:R-:W-:Y:S01]  /*1180*/  FSETP.NEU.AND P1, PT, R18.reuse, RZ, PT ;  /* 0x000000ff1200720b */ /* 0x040fe20003f2d000 */
[----:B------:R-:W-:Y:S01]  /*1190*/  FADD R21, R18, -R27 ;  /* 0x8000001b12157221 */ /* 0x000fe20000000000 */
[C---:B------:R-:W-:Y:S01]  /*11a0*/  FSETP.NEU.AND P0, PT, R10.reuse, RZ, PT ;  /* 0x000000ff0a00720b */ /* 0x040fe20003f0d000 */
[----:B------:R-:W-:Y:S02]  /*11b0*/  FADD R9, R10, -R11 ;  /* 0x8000000b0a097221 */ /* 0x000fe40000000000 */
[----:B------:R-:W-:Y:S02]  /*11c0*/  FADD R23, R21, R22 ;  /* 0x0000001615177221 */ /* 0x000fe40000000000 */
[----:B------:R-:W-:-:S02]  /*11d0*/  FADD R17, R9, R26 ;  /* 0x0000001a09117221 */ /* 0x000fc40000000000 */
[C---:B------:R-:W-:Y:S01]  /*11e0*/  FADD R10, R23.reuse, -R22 ;  /* 0x80000016170a7221 */ /* 0x040fe20000000000 */
[----:B------:R-:W-:Y:S01]  /*11f0*/  FSEL R22, R23, R22, P1 ;  /* 0x0000001617167208 */ /* 0x000fe20000800000 */
[C---:B------:R-:W-:Y:S01]  /*1200*/  FADD R8, R17.reuse, -R26 ;  /* 0x8000001a11087221 */ /* 0x040fe20000000000 */
[----:B------:R-:W-:Y:S01]  /*1210*/  FSEL R26, R17, R26, P0 ;  /* 0x0000001a111a7208 */ /* 0x000fe20000000000 */
[----:B------:R-:W-:Y:S01]  /*1220*/  @P1 FADD R27, -R21, R10 ;  /* 0x0000000a151b1221 */ /* 0x000fe20000000100 */
[----:B------:R-:W-:Y:S01]  /*1230*/  MOV R21, R20 ;  /* 0x0000001400157202 */ /* 0x000fe20000000f00 */
[----:B------:R-:W-:Y:S01]  /*1240*/  @P0 FADD R11, -R9, R8 ;  /* 0x00000008090b0221 */ /* 0x000fe20000000100 */
[----:B------:R-:W-:Y:S01]  /*1250*/  MOV R23, R28 ;  /* 0x0000001c00177202 */ /* 0x000fe20000000f00 */
[----:B------:R-:W-:Y:S06]  /*1260*/  BRA.U UP0, `(.L_x_17) ;  /* 0xfffffffd00887547 */ /* 0x000fec000b83ffff */
.L_x_16:
[----:B------:R-:W-:-:S04]  /*1270*/  UIADD3 UR4, UPT, UPT, UR5, -0x2, URZ ;  /* 0xfffffffe05047890 */ /* 0x000fc8000fffe0ff */
[----:B------:R-:W-:-:S09]  /*1280*/  UISETP.GE.U32.AND UP0, UPT, UR4, 0x3, UPT ;  /* 0x000000030400788c */ /* 0x000fd2000bf06070 */
[----:B------:R-:W-:Y:S05]  /*1290*/  BRA.U !UP0, `(.L_x_18) ;  /* 0x00000005089c7547 */ /* 0x000fea000b800000 */
[C---:B------:R-:W-:Y:S01]  /*12a0*/  IMAD R9, R6.reuse, R3, R3 ;  /* 0x0000000306097224 */ /* 0x040fe200078e0203 */
[----:B------:R-:W-:Y:S01]  /*12b0*/  BSSY.RECONVERGENT B1, `(.L_x_18) ;  /* 0x0000065000017945 */ /* 0x000fe20003800200 */
[----:B------:R-:W-:-:S03]  /*12c0*/  IADD3 R23, PT, PT, R6, -UR5, -R2 ;  /* 0x8000000506177c10 */ /* 0x000fc6000fffe802 */
[----:B------:R-:W-:-:S07]  /*12d0*/  IADD3 R10, PT, PT, R0, R9, RZ ;  /* 0x00000009000a7210 */ /* 0x000fce0007ffe0ff */
.L_x_19:
[----:B------:R-:W-:-:S04]  /*12e0*/  IMAD.WIDE R18, R10, 0x4, R12 ;  /* 0x000000040a127825 */ /* 0x000fc800078e020c */
[----:B------:R-:W-:Y:S01]  /*12f0*/  IMAD.WIDE R8, R10, 0x4, R14 ;  /* 0x000000040a087825 */ /* 0x000fe200078e020e */
[----:B------:R0:W2:Y:S04]  /*1300*/  LDG.E.CONSTANT R21, desc[UR6][R18.64] ;  /* 0x0000000612157981 */ /* 0x0000a8000c1e9900 */
[----:B------:R-:W3:Y:S01]  /*1310*/  LDG.E.CONSTANT R25, desc[UR6][R8.64] ;  /* 0x0000000608197981 */ /* 0x000ee2000c1e9900 */
[----:B------:R-:W-:-:S04]  /*1320*/  IMAD.WIDE R16, R3, 0x4, R8 ;  /* 0x0000000403107825 */ /* 0x000fc800078e0208 */
[C---:B0-----:R-:W-:Y:S01]  /*1330*/  IMAD.WIDE R18, R3.reuse, 0x4, R18 ;  /* 0x0000000403127825 */ /* 0x041fe200078e0212 */
[----:B------:R0:W4:Y:S04]  /*1340*/  LDG.E.CONSTANT R24, desc[UR6][R16.64] ;  /* 0x0000000610187981 */ /* 0x000128000c1e9900 */
[----:B------:R1:W4:Y:S01]  /*1350*/  LDG.E.CONSTANT R6, desc[UR6][R18.64] ;  /* 0x0000000612067981 */ /* 0x000322000c1e9900 */
[----:B0-----:R-:W-:-:S04]  /*1360*/  IMAD.WIDE R16, R3, 0x4, R16 ;  /* 0x0000000403107825 */ /* 0x001fc800078e0210 */
[----:B-1----:R-:W-:-:S04]  /*1370*/  IMAD.WIDE R18, R3, 0x4, R18 ;  /* 0x0000000403127825 */ /* 0x002fc800078e0212 */
[----:B--2--5:R-:W-:Y:S01]  /*1380*/  FADD R20, R21, -R20 ;  /* 0x8000001415147221 */ /* 0x024fe20000000000 */
[----:B---3--:R-:W-:-:S04]  /*1390*/  FADD R28, -R25, R28 ;  /* 0x0000001c191c7221 */ /* 0x008fc80000000100 */
[----:B------:R-:W-:Y:S02]  /*13a0*/  FMNMX R29, RZ, R20, !PT ;  /* 0x00000014ff1d7209 */ /* 0x000fe40007800000 */
[----:B------:R-:W-:-:S04]  /*13b0*/  FMNMX R20, RZ, R28, !PT ;  /* 0x0000001cff147209 */ /* 0x000fc80007800000 */
[----:B------:R-:W-:-:S04]  /*13c0*/  FSETP.GT.AND P0, PT, R29, R20, PT ;  /* 0x000000141d00720b */ /* 0x000fc80003f04000 */
[----:B------:R-:W-:-:S04]  /*13d0*/  FSEL R8, R29, RZ, P0 ;  /* 0x000000ff1d087208 */ /* 0x000fc80000000000 */
[C---:B------:R-:W-:Y:S01]  /*13e0*/  FSETP.NEU.AND P2, PT, R8.reuse, RZ, PT ;  /* 0x000000ff0800720b */ /* 0x040fe20003f4d000 */
[----:B------:R-:W-:-:S04]  /*13f0*/  FADD R29, R8, -R11 ;  /* 0x8000000b081d7221 */ /* 0x000fc80000000000 */
[----:B------:R-:W-:-:S04]  /*1400*/  FADD R9, R29, R26 ;  /* 0x0000001a1d097221 */ /* 0x000fc80000000000 */
[----:B------:R-:W-:-:S04]  /*1410*/  FADD R8, R9, -R26 ;  /* 0x8000001a09087221 */ /* 0x000fc80000000000 */
[----:B------:R-:W-:Y:S01]  /*1420*/  @P2 FADD R11, -R29, R8 ;  /* 0x000000081d0b2221 */ /* 0x000fe20000000100 */
[----:B------:R-:W-:Y:S02]  /*1430*/  MOV R8, R27 ;  /* 0x0000001b00087202 */ /* 0x000fe40000000f00 */
[----:B------:R-:W-:-:S04]  /*1440*/  FSEL R27, R20, RZ, !P0 ;  /* 0x000000ff141b7208 */ /* 0x000fc80004000000 */
[C---:B------:R-:W-:Y:S01]  /*1450*/  FSETP.NEU.AND P0, PT, R27.reuse, RZ, PT ;  /* 0x000000ff1b00720b */ /* 0x040fe20003f0d000 */
[----:B------:R-:W-:-:S04]  /*1460*/  FADD R29, R27, -R8 ;  /* 0x800000081b1d7221 */ /* 0x000fc80000000000 */
[----:B------:R-:W-:-:S04]  /*1470*/  FADD R27, R29, R22 ;  /* 0x000000161d1b7221 */ /* 0x000fc80000000000 */
[----:B------:R-:W-:Y:S01]  /*1480*/  FADD R20, R27, -R22 ;  /* 0x800000161b147221 */ /* 0x000fe20000000000 */
[----:B----4-:R-:W-:-:S03]  /*1490*/  FADD R21, -R21, R6 ;  /* 0x0000000615157221 */ /* 0x010fc60000000100 */
[----:B------:R-:W-:Y:S01]  /*14a0*/  @P0 FADD R8, -R29, R20 ;  /* 0x000000141d080221 */ /* 0x000fe20000000100 */
[----:B------:R-:W-:Y:S01]  /*14b0*/  FADD R20, R25, -R24 ;  /* 0x8000001819147221 */ /* 0x000fe20000000000 */
[----:B------:R-:W-:Y:S01]  /*14c0*/  FMNMX R21, RZ, R21, !PT ;  /* 0x00000015ff157209 */ /* 0x000fe20007800000 */
[----:B------:R-:W2:Y:S03]  /*14d0*/  LDG.E.CONSTANT R25, desc[UR6][R18.64] ;  /* 0x0000000612197981 */ /* 0x000ea6000c1e9900 */
[----:B------:R-:W-:-:S04]  /*14e0*/  FMNMX R20, RZ, R20, !PT ;  /* 0x00000014ff147209 */ /* 0x000fc80007800000 */
[----:B------:R-:W-:-:S04]  /*14f0*/  FSETP.GT.AND P1, PT, R21, R20, PT ;  /* 0x000000141500720b */ /* 0x000fc80003f24000 */
[----:B------:R-:W-:Y:S02]  /*1500*/  FSEL R28, R21, RZ, P1 ;  /* 0x000000ff151c7208 */ /* 0x000fe40000800000 */
[----:B------:R-:W-:Y:S02]  /*1510*/  FSEL R26, R9, R26, P2 ;  /* 0x0000001a091a7208 */ /* 0x000fe40001000000 */
[----:B------:R-:W-:Y:S01]  /*1520*/  FSETP.NEU.AND P2, PT, R28, RZ, PT ;  /* 0x000000ff1c00720b */ /* 0x000fe20003f4d000 */
[----:B------:R-:W-:-:S04]  /*1530*/  FADD R9, -R11, R28 ;  /* 0x0000001c0b097221 */ /* 0x000fc80000000100 */
[----:B------:R-:W-:-:S04]  /*1540*/  FADD R29, R26, R9 ;  /* 0x000000091a1d7221 */ /* 0x000fc80000000000 */
[----:B------:R-:W-:-:S04]  /*1550*/  FADD R28, -R26, R29 ;  /* 0x0000001d1a1c7221 */ /* 0x000fc80000000100 */
[----:B------:R-:W-:Y:S01]  /*1560*/  @P2 FADD R11, -R9, R28 ;  /* 0x0000001c090b2221 */ /* 0x000fe20000000100 */
[----:B------:R-:W-:Y:S02]  /*1570*/  FSEL R9, R20, RZ, !P1 ;  /* 0x000000ff14097208 */ /* 0x000fe40004800000 */
[----:B------:R-:W-:Y:S02]  /*1580*/  FSEL R22, R27, R22, P0 ;  /* 0x000000161b167208 */ /* 0x000fe40000000000 */
[----:B------:R-:W-:Y:S01]  /*1590*/  FSETP.NEU.AND P1, PT, R9, RZ, PT ;  /* 0x000000ff0900720b */ /* 0x000fe20003f2d000 */
[----:B------:R-:W-:-:S04]  /*15a0*/  FADD R9, -R8, R9 ;  /* 0x0000000908097221 */ /* 0x000fc80000000100 */
[----:B------:R-:W-:-:S04]  /*15b0*/  FADD R27, R22, R9 ;  /* 0x00000009161b7221 */ /* 0x000fc80000000000 */
[----:B------:R-:W-:-:S04]  /*15c0*/  FADD R20, -R22, R27 ;  /* 0x0000001b16147221 */ /* 0x000fc80000000100 */
[----:B------:R-:W-:Y:S02]  /*15d0*/  @P1 FADD R8, -R9, R20 ;  /* 0x0000001409081221 */ /* 0x000fe40000000100 */
[----:B------:R0:W3:Y:S01]  /*15e0*/  LDG.E.CONSTANT R9, desc[UR6][R16.64] ;  /* 0x0000000610097981 */ /* 0x0000e2000c1e9900 */
[----:B------:R-:W-:-:S06]  /*15f0*/  IMAD.WIDE R20, R3, 0x4, R18 ;  /* 0x0000000403147825 */ /* 0x000fcc00078e0212 */
[----:B------:R-:W4:Y:S01]  /*1600*/  LDG.E.CONSTANT R20, desc[UR6][R20.64] ;  /* 0x0000000614147981 */ /* 0x000f22000c1e9900 */
[----:B0-----:R-:W-:-:S05]  /*1610*/  IMAD.WIDE R16, R3, 0x4, R16 ;  /* 0x0000000403107825 */ /* 0x001fca00078e0210 */
[----:B------:R-:W4:Y:S01]  /*1620*/  LDG.E.CONSTANT R28, desc[UR6][R16.64] ;  /* 0x00000006101c7981 */ /* 0x000f22000c1e9900 */
[----:B------:R-:W-:Y:S02]  /*1630*/  FSEL R27, R27, R22, P1 ;  /* 0x000000161b1b7208 */ /* 0x000fe40000800000 */
[----:B------:R-:W-:Y:S02]  /*1640*/  FSEL R26, R29, R26, P2 ;  /* 0x0000001a1d1a7208 */ /* 0x000fe40001000000 */
[----:B------:R-:W-:Y:S02]  /*1650*/  IADD3 R23, PT, PT, R23, 0x4, RZ ;  /* 0x0000000417177810 */ /* 0x000fe40007ffe0ff */
[----:B------:R-:W-:Y:S01]  /*1660*/  LEA R10, R3, R10, 0x2 ;  /* 0x0000000a030a7211 */ /* 0x000fe200078e10ff */
[----:B--2---:R-:W-:Y:S01]  /*1670*/  FADD R6, -R6, R25 ;  /* 0x0000001906067221 */ /* 0x004fe20000000100 */
[----:B---3--:R-:W-:-:S04]  /*1680*/  FADD R18, R24, -R9 ;  /* 0x8000000918127221 */ /* 0x008fc80000000000 */
[----:B------:R-:W-:Y:S02]  /*1690*/  FMNMX R24, RZ, R6, !PT ;  /* 0x00000006ff187209 */ /* 0x000fe40007800000 */
[----:B------:R-:W-:-:S04]  /*16a0*/  FMNMX R6, RZ, R18, !PT ;  /* 0x00000012ff067209 */ /* 0x000fc80007800000 */
[----:B------:R-:W-:Y:S01]  /*16b0*/  FSETP.GT.AND P0, PT, R24, R6, PT ;  /* 0x000000061800720b */ /* 0x000fe20003f04000 */
[----:B----4-:R-:W-:-:S03]  /*16c0*/  FADD R25, -R25, R20 ;  /* 0x0000001419197221 */ /* 0x010fc60000000100 */
[----:B------:R-:W-:Y:S02]  /*16d0*/  FSEL R19, R6, RZ, !P0 ;  /* 0x000000ff06137208 */ /* 0x000fe40004000000 */
[----:B------:R-:W-:Y:S01]  /*16e0*/  FSEL R24, R24, RZ, P0 ;  /* 0x000000ff18187208 */ /* 0x000fe20000000000 */
[----:B------:R-:W-:Y:S01]  /*16f0*/  FADD R16, R9, -R28 ;  /* 0x8000001c09107221 */ /* 0x000fe20000000000 */
[----:B------:R-:W-:Y:S01]  /*1700*/  FSETP.NEU.AND P1, PT, R19, RZ, PT ;  /* 0x000000ff1300720b */ /* 0x000fe20003f2d000 */
[----:B------:R-:W-:Y:S02]  /*1710*/  FADD R6, -R8, R19 ;  /* 0x0000001308067221 */ /* 0x000fe40000000100 */
[----:B------:R-:W-:Y:S01]  /*1720*/  FADD R17, -R11, R24 ;  /* 0x000000180b117221 */ /* 0x000fe20000000100 */
[----:B------:R-:W-:Y:S01]  /*1730*/  FMNMX R9, RZ, R25, !PT ;  /* 0x00000019ff097209 */ /* 0x000fe20007800000 */
[C---:B------:R-:W-:Y:S01]  /*1740*/  FADD R22, R27.reuse, R6 ;  /* 0x000000061b167221 */ /* 0x040fe20000000000 */
[----:B------:R-:W-:Y:S01]  /*1750*/  FMNMX R18, RZ, R16, !PT ;  /* 0x00000010ff127209 */ /* 0x000fe20007800000 */
[----:B------:R-:W-:Y:S01]  /*1760*/  FADD R19, R26, R17 ;  /* 0x000000111a137221 */ /* 0x000fe20000000000 */
[----:B------:R-:W-:Y:S01]  /*1770*/  FSETP.NEU.AND P0, PT, R24, RZ, PT ;  /* 0x000000ff1800720b */ /* 0x000fe20003f0d000 */
[----:B------:R-:W-:Y:S01]  /*1780*/  FADD R21, -R27, R22 ;  /* 0x000000161b157221 */ /* 0x000fe20000000100 */
[----:B------:R-:W-:Y:S01]  /*1790*/  FSETP.GT.AND P2, PT, R9, R18, PT ;  /* 0x000000120900720b */ /* 0x000fe20003f44000 */
[----:B------:R-:W-:Y:S01]  /*17a0*/  FADD R16, -R26, R19 ;  /* 0x000000131a107221 */ /* 0x000fe20000000100 */
[----:B------:R-:W-:Y:S01]  /*17b0*/  FSEL R26, R19, R26, P0 ;  /* 0x0000001a131a7208 */ /* 0x000fe20000000000 */
[----:B------:R-:W-:Y:S01]  /*17c0*/  @P1 FADD R8, -R6, R21 ;  /* 0x0000001506081221 */ /* 0x000fe20000000100 */
[----:B------:R-:W-:-:S02]  /*17d0*/  FSEL R19, R18, RZ, !P2 ;  /* 0x000000ff12137208 */ /* 0x000fc40005000000 */
[----:B------:R-:W-:Y:S02]  /*17e0*/  FSEL R22, R22, R27, P1 ;  /* 0x0000001b16167208 */ /* 0x000fe40000800000 */
[----:B------:R-:W-:Y:S01]  /*17f0*/  FSETP.NEU.AND P1, PT, R19, RZ, PT ;  /* 0x000000ff1300720b */ /* 0x000fe20003f2d000 */
[----:B------:R-:W-:Y:S01]  /*1800*/  FADD R19, -R8, R19 ;  /* 0x0000001308137221 */ /* 0x000fe20000000100 */
[----:B------:R-:W-:Y:S01]  /*1810*/  FSEL R6, R9, RZ, P2 ;  /* 0x000000ff09067208 */ /* 0x000fe20001000000 */
[----:B------:R-:W-:Y:S01]  /*1820*/  @P0 FADD R11, -R17, R16 ;  /* 0x00000010110b0221 */ /* 0x000fe20000000100 */
[----:B------:R-:W-:Y:S01]  /*1830*/  ISETP.NE.AND P2, PT, R23, -0x1, PT ;  /* 0xffffffff1700780c */ /* 0x000fe20003f45270 */
[----:B------:R-:W-:Y:S01]  /*1840*/  FADD R21, R22, R19 ;  /* 0x0000001316157221 */ /* 0x000fe20000000000 */
[----:B------:R-:W-:Y:S01]  /*1850*/  FSETP.NEU.AND P0, PT, R6, RZ, PT ;  /* 0x000000ff0600720b */ /* 0x000fe20003f0d000 */
[----:B------:R-:W-:Y:S02]  /*1860*/  FADD R9, -R11, R6 ;  /* 0x000000060b097221 */ /* 0x000fe40000000100 */
[----:B------:R-:W-:-:S02]  /*1870*/  FADD R16, -R22, R21 ;  /* 0x0000001516107221 */ /* 0x000fc40000000100 */
[C---:B------:R-:W-:Y:S02]  /*1880*/  FADD R17, R26.reuse, R9 ;  /* 0x000000091a117221 */ /* 0x040fe40000000000 */
[----:B------:R-:W-:Y:S02]  /*1890*/  @P1 FADD R8, -R19, R16 ;  /* 0x0000001013081221 */ /* 0x000fe40000000100 */
[----:B------:R-:W-:Y:S01]  /*18a0*/  FADD R6, -R26, R17 ;  /* 0x000000111a067221 */ /* 0x000fe20000000100 */
[----:B------:R-:W-:Y:S02]  /*18b0*/  FSEL R22, R21, R22, P1 ;  /* 0x0000001615167208 */ /* 0x000fe40000800000 */
[----:B------:R-:W-:Y:S01]  /*18c0*/  FSEL R26, R17, R26, P0 ;  /* 0x0000001a111a7208 */ /* 0x000fe20000000000 */
[----:B------:R-:W-:Y:S01]  /*18d0*/  @P0 FADD R11, -R9, R6 ;  /* 0x00000006090b0221 */ /* 0x000fe20000000100 */
[----:B------:R-:W-:Y:S01]  /*18e0*/  MOV R27, R8 ;  /* 0x00000008001b7202 */ /* 0x000fe20000000f00 */
[----:B------:R-:W-:Y:S06]  /*18f0*/  @P2 BRA `(.L_x_19) ;  /* 0xfffffff800782947 */ /* 0x000fec000383ffff */
[----:B------:R-:W-:Y:S05]  /*1900*/  BSYNC.RECONVERGENT B1 ;  /* 0x0000000000017941 */ /* 0x000fea0003800200 */
.L_x_18:
[----:B------:R-:W-:Y:S01]  /*1910*/  FADD R11, R26, R11 ;  /* 0x0000000b1a0b7221 */ /* 0x000fe20000000000 */
[----:B------:R-:W-:-:S07]  /*1920*/  FADD R22, R27, R22 ;  /* 0x000000161b167221 */ /* 0x000fce0000000000 */
.L_x_15:
[----:B------:R-:W-:Y:S05]  /*1930*/  BSYNC.RECONVERGENT B0 ;  /* 0x0000000000007941 */ /* 0x000fea0003800200 */
.L_x_14:
[----:B------:R-:W0:Y:S01]  /*1940*/  LDC.64 R8, c[0x0][0x3a8] ;  /* 0x0000ea00ff087b82 */ /* 0x000e220000000a00 */
[----:B------:R-:W-:Y:S01]  /*1950*/  ISETP.GE.AND P0, PT, R5, R4, PT ;  /* 0x000000040500720c */ /* 0x000fe20003f06270 */
[----:B------:R-:W-:-:S06]  /*1960*/  IMAD R3, R7, R3, R0 ;  /* 0x0000000307037224 */ /* 0x000fcc00078e0200 */
[----:B------:R-:W1:Y:S01]  /*1970*/  LDC.64 R12, c[0x0][0x3b0] ;  /* 0x0000ec00ff0c7b82 */ /* 0x000e620000000a00 */
[----:B0-----:R-:W-:-:S05]  /*1980*/  IMAD.WIDE R6, R3, 0x4, R8 ;  /* 0x0000000403067825 */ /* 0x001fca00078e0208 */
[----:B------:R0:W-:Y:S01]  /*1990*/  STG.E desc[UR6][R6.64], R11 ;  /* 0x0000000b06007986 */ /* 0x0001e2000c101906 */
[----:B-1----:R-:W-:-:S05]  /*19a0*/  IMAD.WIDE R8, R3, 0x4, R12 ;  /* 0x0000000403087825 */ /* 0x002fca00078e020c */
[----:B------:R0:W-:Y:S01]  /*19b0*/  STG.E desc[UR6][R8.64], R22 ;  /* 0x0000001608007986 */ /* 0x0001e2000c101906 */
[----:B------:R-:W-:Y:S05]  /*19c0*/  @P0 EXIT ;  /* 0x000000000000094d */ /* 0x000fea0003800000 */
[----:B------:R-:W-:-:S04]  /*19d0*/  I2FP.F32.U32 R3, UR5 ;  /* 0x0000000500037c45 */ /* 0x000fc80008201000 */
[----:B------:R-:W-:-:S04]  /*19e0*/  IADD3 R4, PT, PT, R3, 0x1800000, RZ ;  /* 0x0180000003047810 */ /* 0x000fc80007ffe0ff */
[----:B------:R-:W-:-:S04]  /*19f0*/  LOP3.LUT R4, R4, 0x7f800000, RZ, 0xc0, !PT ;  /* 0x7f80000004047812 */ /* 0x000fc800078ec0ff */
[----:B------:R-:W-:-:S13]  /*1a00*/  ISETP.GT.U32.AND P0, PT, R4, 0x1ffffff, PT ;  /* 0x01ffffff0400780c */ /* 0x000fda0003f04070 */
[----:B------:R-:W-:Y:S05]  /*1a10*/  @P0 BRA `(.L_x_20) ;  /* 0x0000000000100947 */ /* 0x000fea0003800000 */
[----:B------:R-:W-:-:S07]  /*1a20*/  MOV R4, 0x1a40 ;  /* 0x00001a4000047802 */ /* 0x000fce0000000f00 */
[----:B0----5:R-:W-:Y:S05]  /*1a30*/  CALL.REL.NOINC `($__internal_0_$__cuda_sm20_rcp_rn_f32_slowpath) ;  /* 0x0000000c00307944 */ /* 0x021fea0003c00000 */
[----:B------:R-:W-:Y:S01]  /*1a40*/  MOV R6, R3 ;  /* 0x0000000300067202 */ /* 0x000fe20000000f00 */
[----:B------:R-:W-:Y:S06]  /*1a50*/  BRA `(.L_x_21) ;  /* 0x0000000000107947 */ /* 0x000fec0003800000 */
.L_x_20:
[----:B0-----:R-:W0:Y:S02]  /*1a60*/  MUFU.RCP R6, R3 ;  /* 0x0000000300067308 */ /* 0x001e240000001000 */
[----:B0-----:R-:W-:-:S04]  /*1a70*/  FFMA R4, R3, R6, -1 ;  /* 0xbf80000003047423 */ /* 0x001fc80000000006 */
[----:B------:R-:W-:-:S04]  /*1a80*/  FADD.FTZ R7, -R4, -RZ ;  /* 0x800000ff04077221 */ /* 0x000fc80000010100 */
[----:B------:R-:W-:-:S07]  /*1a90*/  FFMA R6, R6, R7, R6 ;  /* 0x0000000706067223 */ /* 0x000fce0000000006 */
.L_x_21:
[----:B------:R-:W0:Y:S01]  /*1aa0*/  LDC R4, c[0x0][0x394] ;  /* 0x0000e500ff047b82 */ /* 0x000e220000000800 */
[----:B------:R-:W-:Y:S01]  /*1ab0*/  BSSY.RECONVERGENT B0, `(.L_x_22) ;  /* 0x0000039000007945 */ /* 0x000fe20003800200 */
[----:B------:R-:W-:Y:S01]  /*1ac0*/  HFMA2 R21, -RZ, RZ, 0, 0 ;  /* 0x00000000ff157431 */ /* 0x000fe200000001ff */
[----:B------:R-:W-:Y:S02]  /*1ad0*/  MOV R10, RZ ;  /* 0x000000ff000a7202 */ /* 0x000fe40000000f00 */
[----:B0-----:R-:W-:-:S04]  /*1ae0*/  IADD3 R3, PT, PT, -R5, R4, RZ ;  /* 0x0000000405037210 */ /* 0x001fc80007ffe1ff */
[----:B------:R-:W-:Y:S01]  /*1af0*/  LOP3.LUT P0, R23, R3, 0x3, RZ, 0xc0, !PT ;  /* 0x0000000303177812 */ /* 0x000fe2000780c0ff */
[----:B------:R-:W-:-:S12]  /*1b00*/  FADD R3, -R6, 1 ;  /* 0x3f80000006037421 */ /* 0x000fd80000000100 */
[----:B------:R-:W-:Y:S05]  /*1b10*/  @!P0 BRA `(.L_x_23) ;  /* 0x0000000000c88947 */ /* 0x000fea0003800000 */
[----:B------:R-:W0:Y:S01]  /*1b20*/  LDC R24, c[0x0][0x390] ;  /* 0x0000e400ff187b82 */ /* 0x000e220000000800 */
[----:B------:R-:W-:Y:S01]  /*1b30*/  BSSY.RECONVERGENT B1, `(.L_x_23) ;  /* 0x0000030000017945 */ /* 0x000fe20003800200 */
[----:B------:R-:W-:Y:S02]  /*1b40*/  IADD3 R23, PT, PT, -R23, RZ, RZ ;  /* 0x000000ff17177210 */ /* 0x000fe40007ffe1ff */
[----:B-----5:R-:W-:Y:S02]  /*1b50*/  MOV R27, R20 ;  /* 0x00000014001b7202 */ /* 0x020fe40000000f00 */
[----:B------:R-:W-:Y:S02]  /*1b60*/  MOV R29, R28 ;  /* 0x0000001c001d7202 */ /* 0x000fe40000000f00 */
[----:B------:R-:W1:Y:S01]  /*1b70*/  LDC.64 R6, c[0x0][0x3a8] ;  /* 0x0000ea00ff067b82 */ /* 0x000e620000000a00 */
[----:B------:R-:W-:-:S07]  /*1b80*/  MOV R21, RZ ;  /* 0x000000ff00157202 */ /* 0x000fce0000000f00 */
[----:B------:R-:W2:Y:S08]  /*1b90*/  LDC.64 R8, c[0x0][0x3b0] ;  /* 0x0000ec00ff087b82 */ /* 0x000eb00000000a00 */
[----:B------:R-:W3:Y:S01]  /*1ba0*/  LDC.64 R12, c[0x0][0x380] ;  /* 0x0000e000ff0c7b82 */ /* 0x000ee20000000a00 */
[----:B0-----:R-:W-:-:S07]  /*1bb0*/  IMAD R25, R5, R24, R0 ;  /* 0x0000001805197224 */ /* 0x001fce00078e0200 */
[----:B------:R-:W0:Y:S02]  /*1bc0*/  LDC.64 R14, c[0x0][0x388] ;  /* 0x0000e200ff0e7b82 */ /* 0x000e240000000a00 */
.L_x_24:
[----:B---34-:R-:W-:-:S04]  /*1bd0*/  IMAD.WIDE R16, R25, 0x4, R12 ;  /* 0x0000000419107825 */ /* 0x018fc800078e020c */
[----:B0-----:R-:W-:Y:S01]  /*1be0*/  IMAD.WIDE R18, R25, 0x4, R14 ;  /* 0x0000000419127825 */ /* 0x001fe200078e020e */
[----:B------:R0:W3:Y:S04]  /*1bf0*/  LDG.E.CONSTANT R20, desc[UR6][R16.64] ;  /* 0x0000000610147981 */ /* 0x0000e8000c1e9900 */
[----:B------:R2:W4:Y:S01]  /*1c00*/  LDG.E.CONSTANT R28, desc[UR6][R18.64] ;  /* 0x00000006121c7981 */ /* 0x000522000c1e9900 */
[----:B------:R-:W-:Y:S02]  /*1c10*/  IADD3 R23, PT, PT, R23, 0x1, RZ ;  /* 0x0000000117177810 */ /* 0x000fe40007ffe0ff */
[----:B------:R-:W-:Y:S01]  /*1c20*/  IADD3 R5, PT, PT, R5, 0x1, RZ ;  /* 0x0000000105057810 */ /* 0x000fe20007ffe0ff */
[----:B0-----:R-:W-:-:S04]  /*1c30*/  FMUL R16, R3, R22 ;  /* 0x0000001603107220 */ /* 0x001fc80000400000 */
[----:B------:R-:W-:Y:S01]  /*1c40*/  FFMA R22, R3, R22, -R16 ;  /* 0x0000001603167223 */ /* 0x000fe20000000810 */
[----:B--2---:R-:W-:-:S04]  /*1c50*/  IMAD.WIDE R18, R25, 0x4, R8 ;  /* 0x0000000419127825 */ /* 0x004fc800078e0208 */
[----:B---3--:R-:W-:Y:S01]  /*1c60*/  FADD R26, R20, -R27 ;  /* 0x8000001b141a7221 */ /* 0x008fe20000000000 */
[----:B----4-:R-:W-:-:S04]  /*1c70*/  FADD R27, -R28, R29 ;  /* 0x0000001d1c1b7221 */ /* 0x010fc80000000100 */
[----:B------:R-:W-:Y:S01]  /*1c80*/  FMNMX R29, RZ, R26, !PT ;  /* 0x0000001aff1d7209 */ /* 0x000fe20007800000 */
[----:B------:R-:W-:Y:S01]  /*1c90*/  FMUL R26, R3, R11 ;  /* 0x0000000b031a7220 */ /* 0x000fe20000400000 */
[----:B------:R-:W-:-:S03]  /*1ca0*/  FMNMX R27, RZ, R27, !PT ;  /* 0x0000001bff1b7209 */ /* 0x000fc60007800000 */
[----:B------:R-:W-:Y:S01]  /*1cb0*/  FFMA R11, R3, R11, -R26 ;  /* 0x0000000b030b7223 */ /* 0x000fe2000000081a */
[----:B------:R-:W-:-:S04]  /*1cc0*/  FSETP.GT.AND P0, PT, R29, R27, PT ;  /* 0x0000001b1d00720b */ /* 0x000fc80003f04000 */
[----:B------:R-:W-:Y:S02]  /*1cd0*/  FSEL R29, R29, RZ, P0 ;  /* 0x000000ff1d1d7208 */ /* 0x000fe40000000000 */
[----:B------:R-:W-:Y:S02]  /*1ce0*/  FSEL R27, R27, RZ, !P0 ;  /* 0x000000ff1b1b7208 */ /* 0x000fe40004000000 */
[----:B------:R-:W-:Y:S01]  /*1cf0*/  ISETP.NE.AND P0, PT, R23, RZ, PT ;  /* 0x000000ff1700720c */ /* 0x000fe20003f05270 */
[----:B------:R-:W-:Y:S01]  /*1d00*/  FADD R11, R29, R11 ;  /* 0x0000000b1d0b7221 */ /* 0x000fe20000000000 */
[----:B------:R-:W-:Y:S01]  /*1d10*/  MOV R29, R28 ;  /* 0x0000001c001d7202 */ /* 0x000fe20000000f00 */
[----:B------:R-:W-:Y:S01]  /*1d20*/  FADD R22, R27, R22 ;  /* 0x000000161b167221 */ /* 0x000fe20000000000 */
[----:B------:R-:W-:Y:S01]  /*1d30*/  MOV R27, R20 ;  /* 0x00000014001b7202 */ /* 0x000fe20000000f00 */
[----:B------:R-:W-:Y:S02]  /*1d40*/  FADD R17, R11, -R10 ;  /* 0x8000000a0b117221 */ /* 0x000fe40000000000 */
[----:B------:R-:W-:-:S02]  /*1d50*/  FADD R21, R22, -R21 ;  /* 0x8000001516157221 */ /* 0x000fc40000000000 */
[----:B------:R-:W-:Y:S02]  /*1d60*/  FADD R11, R26, R17 ;  /* 0x000000111a0b7221 */ /* 0x000fe40000000000 */
[----:B------:R-:W-:Y:S02]  /*1d70*/  FADD R22, R16, R21 ;  /* 0x0000001510167221 */ /* 0x000fe40000000000 */
[----:B------:R-:W-:Y:S02]  /*1d80*/  FADD R10, -R26, R11 ;  /* 0x0000000b1a0a7221 */ /* 0x000fe40000000100 */
[----:B------:R-:W-:Y:S02]  /*1d90*/  FADD R16, -R16, R22 ;  /* 0x0000001610107221 */ /* 0x000fe40000000100 */
[----:B------:R-:W-:Y:S02]  /*1da0*/  FADD R10, -R17, R10 ;  /* 0x0000000a110a7221 */ /* 0x000fe40000000100 */
[----:B------:R-:W-:Y:S01]  /*1db0*/  FADD R21, -R21, R16 ;  /* 0x0000001015157221 */ /* 0x000fe20000000100 */
[----:B-1----:R-:W-:-:S04]  /*1dc0*/  IMAD.WIDE R16, R25, 0x4, R6 ;  /* 0x0000000419107825 */ /* 0x002fc800078e0206 */
[----:B------:R-:W-:Y:S01]  /*1dd0*/  FADD R26, R11, R10 ;  /* 0x0000000a0b1a7221 */ /* 0x000fe20000000000 */
[----:B------:R-:W-:-:S04]  /*1de0*/  IADD3 R25, PT, PT, R25, R24, RZ ;  /* 0x0000001819197210 */ /* 0x000fc80007ffe0ff */
[----:B------:R0:W-:Y:S02]  /*1df0*/  STG.E desc[UR6][R16.64], R26 ;  /* 0x0000001a10007986 */ /* 0x0001e4000c101906 */
[----:B0-----:R-:W-:-:S05]  /*1e00*/  FADD R17, R22, R21 ;  /* 0x0000001516117221 */ /* 0x001fca0000000000 */
[----:B------:R4:W-:Y:S01]  /*1e10*/  STG.E desc[UR6][R18.64], R17 ;  /* 0x0000001112007986 */ /* 0x0009e2000c101906 */
[----:B------:R-:W-:Y:S05]  /*1e20*/  @P0 BRA `(.L_x_24) ;  /* 0xfffffffc00680947 */ /* 0x000fea000383ffff */
[----:B------:R-:W-:Y:S05]  /*1e30*/  BSYNC.RECONVERGENT B1 ;  /* 0x0000000000017941 */ /* 0x000fea0003800200 */
.L_x_23:
[----:B------:R-:W-:Y:S05]  /*1e40*/  BSYNC.RECONVERGENT B0 ;  /* 0x0000000000007941 */ /* 0x000fea0003800200 */
.L_x_22:
[----:B------:R-:W0:Y:S02]  /*1e50*/  LDCU UR4, c[0x0][0x398] ;  /* 0x00007300ff0477ac */ /* 0x000e240008000800 */
[----:B0-----:R-:W-:-:S04]  /*1e60*/  IADD3 R2, PT, PT, R2, UR4, -R4 ;  /* 0x0000000402027c10 */ /* 0x001fc8000fffe804 */
[----:B------:R-:W-:-:S13]  /*1e70*/  ISETP.GT.U32.AND P0, PT, R2, -0x4, PT ;  /* 0xfffffffc0200780c */ /* 0x000fda0003f04070 */
[----:B------:R-:W-:Y:S05]  /*1e80*/  @P0 EXIT ;  /* 0x000000000000094d */ /* 0x000fea0003800000 */
[----:B----4-:R-:W0:Y:S02]  /*1e90*/  LDC R19, c[0x0][0x390] ;  /* 0x0000e400ff137b82 */ /* 0x010e240000000800 */
[----:B0-----:R-:W-:-:S07]  /*1ea0*/  IMAD R0, R5, R19, R0 ;  /* 0x0000001305007224 */ /* 0x001fce00078e0200 */
.L_x_25:
[----:B------:R-:W0:Y:S08]  /*1eb0*/  LDC.64 R26, c[0x0][0x380] ;  /* 0x0000e000ff1a7b82 */ /* 0x000e300000000a00 */
[----:B------:R-:W1:Y:S01]  /*1ec0*/  LDC.64 R6, c[0x0][0x388] ;  /* 0x0000e200ff067b82 */ /* 0x000e620000000a00 */
[----:B0-----:R-:W-:-:S05]  /*1ed0*/  IMAD.WIDE R26, R0, 0x4, R26 ;  /* 0x00000004001a7825 */ /* 0x001fca00078e021a */
[----:B------:R0:W2:Y:S01]  /*1ee0*/  LDG.E.CONSTANT R29, desc[UR6][R26.64] ;  /* 0x000000061a1d7981 */ /* 0x0000a2000c1e9900 */
[----:B-1----:R-:W-:-:S05]  /*1ef0*/  IMAD.WIDE R6, R0, 0x4, R6 ;  /* 0x0000000400067825 */ /* 0x002fca00078e0206 */
[----:B------:R2:W3:Y:S01]  /*1f00*/  LDG.E.CONSTANT R23, desc[UR6][R6.64] ;  /* 0x0000000606177981 */ /* 0x0004e2000c1e9900 */
[----:B------:R-:W-:-:S04]  /*1f10*/  IMAD.WIDE R8, R19, 0x4, R26 ;  /* 0x0000000413087825 */ /* 0x000fc800078e021a */
[C---:B------:R-:W-:Y:S02]  /*1f20*/  IMAD.WIDE R12, R19.reuse, 0x4, R6 ;  /* 0x00000004130c7825 */ /* 0x040fe400078e0206 */
[----:B------:R3:W4:Y:S04]  /*1f30*/  LDG.E.CONSTANT R6, desc[UR6][R8.64] ;  /* 0x0000000608067981 */ /* 0x000728000c1e9900 */
[----:B------:R1:W4:Y:S01]  /*1f40*/  LDG.E.CONSTANT R18, desc[UR6][R12.64] ;  /* 0x000000060c127981 */ /* 0x000322000c1e9900 */
[----:B------:R-:W-:-:S04]  /*1f50*/  IMAD.WIDE R14, R19, 0x4, R8 ;  /* 0x00000004130e7825 */ /* 0x000fc800078e0208 */
[C---:B------:R-:W-:Y:S01]  /*1f60*/  IMAD.WIDE R16, R19.reuse, 0x4, R12 ;  /* 0x0000000413107825 */ /* 0x040fe200078e020c */
[----:B------:R4:W4:Y:S04]  /*1f70*/  LDG.E.CONSTANT R2, desc[UR6][R14.64] ;  /* 0x000000060e027981 */ /* 0x000928000c1e9900 */
[----:B------:R4:W4:Y:S01]  /*1f80*/  LDG.E.CONSTANT R9, desc[UR6][R16.64] ;  /* 0x0000000610097981 */ /* 0x000922000c1e9900 */
[----:B------:R-:W-:-:S04]  /*1f90*/  IMAD.WIDE R24, R19, 0x4, R14 ;  /* 0x0000000413187825 */ /* 0x000fc800078e020e */
[----:B0-----:R-:W-:-:S04]  /*1fa0*/  IMAD.WIDE R26, R19, 0x4, R16 ;  /* 0x00000004131a7825 */ /* 0x001fc800078e0210 */
[----:B--2--5:R-:W-:Y:S02]  /*1fb0*/  FADD R7, R29, -R20 ;  /* 0x800000141d077221 */ /* 0x024fe40000000000 */
[----:B------:R0:W2:Y:S01]  /*1fc0*/  LDG.E.CONSTANT R20, desc[UR6][R24.64] ;  /* 0x0000000618147981 */ /* 0x0000a2000c1e9900 */
[----:B---3--:R-:W-:-:S03]  /*1fd0*/  FADD R8, -R23, R28 ;  /* 0x0000001c17087221 */ /* 0x008fc60000000100 */
[----:B------:R-:W3:Y:S01]  /*1fe0*/  LDG.E.CONSTANT R28, desc[UR6][R26.64] ;  /* 0x000000061a1c7981 */ /* 0x000ee2000c1e9900 */
[----:B-1----:R-:W-:Y:S02]  /*1ff0*/  FMNMX R12, RZ, R7, !PT ;  /* 0x00000007ff0c7209 */ /* 0x002fe40007800000 */
[----:B------:R-:W-:Y:S01]  /*2000*/  FMNMX R13, RZ, R8, !PT ;  /* 0x00000008ff0d7209 */ /* 0x000fe20007800000 */
[----:B------:R-:W-:-:S03]  /*2010*/  FMUL R8, R3, R11 ;  /* 0x0000000b03087220 */ /* 0x000fc60000400000 */
[C---:B------:R-:W-:Y:S01]  /*2020*/  FSETP.GT.AND P0, PT, R12.reuse, R13, PT ;  /* 0x0000000d0c00720b */ /* 0x040fe20003f04000 */
[CC--:B------:R-:W-:Y:S01]  /*2030*/  FMUL R7, R3.reuse, R22.reuse ;  /* 0x0000001603077220 */ /* 0x0c0fe20000400000 */
[C---:B------:R-:W-:Y:S02]  /*2040*/  FFMA R11, R3.reuse, R11, -R8 ;  /* 0x0000000b030b7223 */ /* 0x040fe40000000808 */
[----:B------:R-:W-:Y:S01]  /*2050*/  FSEL R12, R12, RZ, P0 ;  /* 0x000000ff0c0c7208 */ /* 0x000fe20000000000 */
[----:B------:R-:W-:Y:S01]  /*2060*/  FFMA R22, R3, R22, -R7 ;  /* 0x0000001603167223 */ /* 0x000fe20000000807 */
[----:B------:R-:W-:Y:S01]  /*2070*/  FSEL R13, R13, RZ, !P0 ;  /* 0x000000ff0d0d7208 */ /* 0x000fe20004000000 */
[----:B----4-:R-:W-:Y:S02]  /*2080*/  FADD R29, -R29, R6 ;  /* 0x000000061d1d7221 */ /* 0x010fe40000000100 */
[----:B------:R-:W-:Y:S01]  /*2090*/  FADD R11, R11, R12 ;  /* 0x0000000c0b0b7221 */ /* 0x000fe20000000000 */
[----:B------:R-:W-:Y:S01]  /*20a0*/  FADD R23, R23, -R18 ;  /* 0x8000001217177221 */ /* 0x000fe20000000000 */
[----:B------:R-:W-:-:S02]  /*20b0*/  FADD R12, R22, R13 ;  /* 0x0000000d160c7221 */ /* 0x000fc40000000000 */
[----:B------:R-:W-:Y:S01]  /*20c0*/  FADD R13, R11, -R10 ;  /* 0x8000000a0b0d7221 */ /* 0x000fe20000000000 */
[----:B------:R-:W-:Y:S01]  /*20d0*/  FMNMX R14, RZ, R29, !PT ;  /* 0x0000001dff0e7209 */ /* 0x000fe20007800000 */
[----:B------:R-:W-:Y:S01]  /*20e0*/  FADD R16, R12, -R21 ;  /* 0x800000150c107221 */ /* 0x000fe20000000000 */
[----:B------:R-:W-:Y:S01]  /*20f0*/  FMNMX R23, RZ, R23, !PT ;  /* 0x00000017ff177209 */ /* 0x000fe20007800000 */
[----:B------:R-:W-:Y:S02]  /*2100*/  FADD R11, R8, R13 ;  /* 0x0000000d080b7221 */ /* 0x000fe40000000000 */
[----:B------:R-:W-:Y:S01]  /*2110*/  FADD R10, R7, R16 ;  /* 0x00000010070a7221 */ /* 0x000fe20000000000 */
[----:B------:R-:W-:Y:S01]  /*2120*/  FSETP.GT.AND P0, PT, R14, R23, PT ;  /* 0x000000170e00720b */ /* 0x000fe20003f04000 */
[-C--:B------:R-:W-:Y:S01]  /*2130*/  FMUL R12, R3, R11.reuse ;  /* 0x0000000b030c7220 */ /* 0x080fe20000400000 */
[----:B------:R-:W-:Y:S01]  /*2140*/  FADD R8, -R8, R11 ;  /* 0x0000000b08087221 */ /* 0x000fe20000000100 */
[----:B------:R-:W-:Y:S01]  /*2150*/  FADD R29, -R7, R10 ;  /* 0x0000000a071d7221 */ /* 0x000fe20000000100 */
[----:B------:R-:W-:Y:S01]  /*2160*/  FSEL R7, R14, RZ, P0 ;  /* 0x000000ff0e077208 */ /* 0x000fe20000000000 */
[----:B------:R-:W-:Y:S01]  /*2170*/  FFMA R22, R3, R11, -R12 ;  /* 0x0000000b03167223 */ /* 0x000fe2000000080c */
[----:B------:R-:W-:Y:S01]  /*2180*/  FADD R14, -R13, R8 ;  /* 0x000000080d0e7221 */ /* 0x000fe20000000100 */
[----:B------:R-:W-:-:S02]  /*2190*/  FMUL R8, R3, R10 ;  /* 0x0000000a03087220 */ /* 0x000fc40000400000 */
[----:B------:R-:W-:Y:S01]  /*21a0*/  FADD R7, R7, R22 ;  /* 0x0000001607077221 */ /* 0x000fe20000000000 */
[----:B------:R-:W-:Y:S01]  /*21b0*/  FADD R15, -R6, R2 ;  /* 0x00000002060f7221 */ /* 0x000fe20000000100 */
[----:B------:R-:W-:Y:S01]  /*21c0*/  FSEL R23, R23, RZ, !P0 ;  /* 0x000000ff17177208 */ /* 0x000fe20004000000 */
[----:B------:R-:W-:Y:S01]  /*21d0*/  FFMA R6, R3, R10, -R8 ;  /* 0x0000000a03067223 */ /* 0x000fe20000000808 */
[----:B------:R-:W-:Y:S01]  /*21e0*/  FADD R13, -R14, R7 ;  /* 0x000000070e0d7221 */ /* 0x000fe20000000100 */
[----:B------:R-:W-:Y:S01]  /*21f0*/  FADD R29, -R16, R29 ;  /* 0x0000001d101d7221 */ /* 0x000fe20000000100 */
[----:B------:R-:W-:Y:S01]  /*2200*/  FADD R16, R18, -R9 ;  /* 0x8000000912107221 */ /* 0x000fe20000000000 */
[----:B------:R-:W-:Y:S01]  /*2210*/  FADD R11, R11, R14 ;  /* 0x0000000e0b0b7221 */ /* 0x000fe20000000000 */
[----:B------:R-:W-:Y:S01]  /*2220*/  FADD R14, R23, R6 ;  /* 0x00000006170e7221 */ /* 0x000fe20000000000 */
[C---:B------:R-:W-:Y:S01]  /*2230*/  FADD R18, R12.reuse, R13 ;  /* 0x0000000d0c127221 */ /* 0x040fe20000000000 */
[----:B------:R-:W-:Y:S01]  /*2240*/  FMNMX R15, RZ, R15, !PT ;  /* 0x0000000fff0f7209 */ /* 0x000fe20007800000 */
[----:B------:R-:W1:Y:S01]  /*2250*/  LDC.64 R6, c[0x0][0x3a8] ;  /* 0x0000ea00ff067b82 */ /* 0x000e620000000a00 */
[----:B------:R-:W-:Y:S01]  /*2260*/  FMNMX R16, RZ, R16, !PT ;  /* 0x00000010ff107209 */ /* 0x000fe20007800000 */
[----:B0-----:R-:W-:Y:S01]  /*2270*/  FADD R25, -R29, R14 ;  /* 0x0000000e1d197221 */ /* 0x001fe20000000100 */
[----:B------:R-:W-:Y:S01]  /*2280*/  FADD R12, -R12, R18 ;  /* 0x000000120c0c7221 */ /* 0x000fe20000000100 */
[----:B------:R-:W-:Y:S01]  /*2290*/  FADD R29, R10, R29 ;  /* 0x0000001d0a1d7221 */ /* 0x000fe20000000000 */
[----:B------:R-:W-:Y:S01]  /*22a0*/  FSETP.GT.AND P0, PT, R15, R16, PT ;  /* 0x000000100f00720b */ /* 0x000fe20003f04000 */
[C---:B------:R-:W-:Y:S01]  /*22b0*/  FADD R10, R8.reuse, R25 ;  /* 0x00000019080a7221 */ /* 0x040fe20000000000 */
[----:B------:R-:W-:Y:S01]  /*22c0*/  FADD R17, -R13, R12 ;  /* 0x0000000c0d117221 */ /* 0x000fe20000000100 */
[----:B------:R-:W-:Y:S01]  /*22d0*/  FMUL R12, R3, R18 ;  /* 0x00000012030c7220 */ /* 0x000fe20000400000 */
[----:B------:R-:W-:Y:S01]  /*22e0*/  FSEL R15, R15, RZ, P0 ;  /* 0x000000ff0f0f7208 */ /* 0x000fe20000000000 */
[----:B------:R-:W-:Y:S01]  /*22f0*/  FADD R8, -R8, R10 ;  /* 0x0000000a08087221 */ /* 0x000fe20000000100 */
[C---:B------:R-:W-:Y:S01]  /*2300*/  FMUL R13, R3.reuse, R10 ;  /* 0x0000000a030d7220 */ /* 0x040fe20000400000 */
[----:B------:R-:W-:Y:S01]  /*2310*/  FFMA R14, R3, R18, -R12 ;  /* 0x00000012030e7223 */ /* 0x000fe2000000080c */
[----:B------:R-:W-:Y:S01]  /*2320*/  FSEL R16, R16, RZ, !P0 ;  /* 0x000000ff10107208 */ /* 0x000fe20004000000 */
[----:B------:R-:W-:Y:S01]  /*2330*/  FADD R25, -R25, R8 ;  /* 0x0000000819197221 */ /* 0x000fe20000000100 */
[----:B------:R-:W-:Y:S01]  /*2340*/  FFMA R21, R3, R10, -R13 ;  /* 0x0000000a03157223 */ /* 0x000fe2000000080d */
[----:B------:R-:W-:Y:S01]  /*2350*/  FADD R8, R15, R14 ;  /* 0x0000000e0f087221 */ /* 0x000fe20000000000 */
[----:B------:R-:W-:Y:S01]  /*2360*/  FADD R18, R18, R17 ;  /* 0x0000001112127221 */ /* 0x000fe20000000000 */
[----:B------:R-:W0:Y:S01]  /*2370*/  LDC.64 R14, c[0x0][0x3b0] ;  /* 0x0000ec00ff0e7b82 */ /* 0x000e220000000a00 */
[----:B------:R-:W-:Y:S01]  /*2380*/  FADD R16, R16, R21 ;  /* 0x0000001510107221 */ /* 0x000fe20000000000 */
[----:B------:R-:W-:-:S03]  /*2390*/  FADD R17, -R17, R8 ;  /* 0x0000000811117221 */ /* 0x000fc60000000100 */
[----:B------:R-:W-:Y:S01]  /*23a0*/  FADD R16, -R25, R16 ;  /* 0x0000001019107221 */ /* 0x000fe20000000100 */
[----:B------:R-:W-:-:S04]  /*23b0*/  FADD R8, R12, R17 ;  /* 0x000000110c087221 */ /* 0x000fc80000000000 */
[----:B------:R-:W-:Y:S01]  /*23c0*/  FADD R22, -R12, R8 ;  /* 0x000000080c167221 */ /* 0x000fe20000000100 */
[----:B------:R-:W-:Y:S01]  /*23d0*/  FADD R25, R10, R25 ;  /* 0x000000190a197221 */ /* 0x000fe20000000000 */
[----:B------:R-:W-:Y:S01]  /*23e0*/  FMUL R10, R3, R8 ;  /* 0x00000008030a7220 */ /* 0x000fe20000400000 */
[----:B-1----:R-:W-:-:S04]  /*23f0*/  IMAD.WIDE R6, R0, 0x4, R6 ;  /* 0x0000000400067825 */ /* 0x002fc800078e0206 */
[----:B------:R-:W-:Y:S01]  /*2400*/  FADD R17, -R17, R22 ;  /* 0x0000001611117221 */ /* 0x000fe20000000100 */
[----:B------:R1:W-:Y:S01]  /*2410*/  STG.E desc[UR6][R6.64], R11 ;  /* 0x0000000b06007986 */ /* 0x0003e2000c101906 */
[----:B0-----:R-:W-:-:S05]  /*2420*/  IMAD.WIDE R14, R0, 0x4, R14 ;  /* 0x00000004000e7825 */ /* 0x001fca00078e020e */
[----:B------:R-:W-:Y:S01]  /*2430*/  STG.E desc[UR6][R14.64], R29 ;  /* 0x0000001d0e007986 */ /* 0x000fe2000c101906 */
[----:B------:R-:W-:Y:S02]  /*2440*/  IADD3 R5, PT, PT, R5, 0x4, RZ ;  /* 0x0000000405057810 */ /* 0x000fe40007ffe0ff */
[----:B------:R-:W-:Y:S01]  /*2450*/  LEA R0, R19, R0, 0x2 ;  /* 0x0000000013007211 */ /* 0x000fe200078e10ff */
[----:B--2---:R-:W-:Y:S01]  /*2460*/  FADD R21, -R2, R20 ;  /* 0x0000001402157221 */ /* 0x004fe20000000100 */
[----:B------:R-:W-:Y:S01]  /*2470*/  FADD R2, R13, R16 ;  /* 0x000000100d027221 */ /* 0x000fe20000000000 */
[----:B---3--:R-:W-:-:S03]  /*2480*/  FADD R23, R9, -R28 ;  /* 0x8000001c09177221 */ /* 0x008fc60000000000 */
[----:B------:R-:W-:Y:S02]  /*2490*/  FMNMX R9, RZ, R21, !PT ;  /* 0x00000015ff097209 */ /* 0x000fe40007800000 */
[----:B------:R-:W-:Y:S01]  /*24a0*/  FMNMX R12, RZ, R23, !PT ;  /* 0x00000017ff0c7209 */ /* 0x000fe20007800000 */
[----:B------:R-:W-:Y:S01]  /*24b0*/  FADD R21, -R13, R2 ;  /* 0x000000020d157221 */ /* 0x000fe20000000100 */
[----:B------:R-:W-:Y:S02]  /*24c0*/  FMUL R27, R3, R2 ;  /* 0x00000002031b7220 */ /* 0x000fe40000400000 */
[----:B------:R-:W-:Y:S01]  /*24d0*/  FSETP.GT.AND P0, PT, R9, R12, PT ;  /* 0x0000000c0900720b */ /* 0x000fe20003f04000 */
[----:B------:R-:W-:Y:S01]  /*24e0*/  FADD R21, -R16, R21 ;  /* 0x0000001510157221 */ /* 0x000fe20000000100 */
[----:B------:R-:W-:Y:S02]  /*24f0*/  FFMA R16, R3, R8, -R10 ;  /* 0x0000000803107223 */ /* 0x000fe4000000080a */
[----:B------:R-:W-:Y:S01]  /*2500*/  FSEL R9, R9, RZ, P0 ;  /* 0x000000ff09097208 */ /* 0x000fe20000000000 */
[----:B------:R-:W-:Y:S01]  /*2510*/  FFMA R13, R3, R2, -R27 ;  /* 0x00000002030d7223 */ /* 0x000fe2000000081b */
[----:B------:R-:W-:-:S03]  /*2520*/  FSEL R12, R12, RZ, !P0 ;  /* 0x000000ff0c0c7208 */ /* 0x000fc60004000000 */
[----:B------:R-:W-:Y:S02]  /*2530*/  FADD R16, R9, R16 ;  /* 0x0000001009107221 */ /* 0x000fe40000000000 */
[----:B------:R-:W-:Y:S02]  /*2540*/  FADD R24, R12, R13 ;  /* 0x0000000d0c187221 */ /* 0x000fe40000000000 */
[----:B------:R-:W-:Y:S01]  /*2550*/  FADD R26, -R17, R16 ;  /* 0x00000010111a7221 */ /* 0x000fe20000000100 */
[----:B------:R-:W-:-:S04]  /*2560*/  IMAD.WIDE R12, R19, 0x4, R6 ;  /* 0x00000004130c7825 */ /* 0x000fc800078e0206 */
[----:B------:R-:W-:Y:S01]  /*2570*/  FADD R24, -R21, R24 ;  /* 0x0000001815187221 */ /* 0x000fe20000000100 */
[----:B------:R-:W-:Y:S01]  /*2580*/  FADD R23, R8, R17 ;  /* 0x0000001108177221 */ /* 0x000fe20000000000 */
[----:B-1----:R-:W-:Y:S01]  /*2590*/  FADD R11, R10, R26 ;  /* 0x0000001a0a0b7221 */ /* 0x002fe20000000000 */
[----:B------:R-:W-:-:S04]  /*25a0*/  IMAD.WIDE R16, R19, 0x4, R14 ;  /* 0x0000000413107825 */ /* 0x000fc800078e020e */
[----:B------:R-:W-:Y:S01]  /*25b0*/  FADD R22, R27, R24 ;  /* 0x000000181b167221 */ /* 0x000fe20000000000 */
[----:B------:R0:W-:Y:S01]  /*25c0*/  STG.E desc[UR6][R12.64], R18 ;  /* 0x000000120c007986 */ /* 0x0001e2000c101906 */
[----:B------:R-:W-:Y:S01]  /*25d0*/  FADD R10, -R10, R11 ;  /* 0x0000000b0a0a7221 */ /* 0x000fe20000000100 */
[----:B------:R-:W-:-:S04]  /*25e0*/  IMAD.WIDE R6, R19, 0x4, R12 ;  /* 0x0000000413067825 */ /* 0x000fc800078e020c */
[----:B------:R-:W-:Y:S01]  /*25f0*/  FADD R10, -R26, R10 ;  /* 0x0000000a1a0a7221 */ /* 0x000fe20000000100 */
[----:B------:R-:W-:-:S04]  /*2600*/  IMAD.WIDE R8, R19, 0x4, R16 ;  /* 0x0000000413087825 */ /* 0x000fc800078e0210 */
[----:B0-----:R-:W-:Y:S01]  /*2610*/  FADD R13, -R27, R22 ;  /* 0x000000161b0d7221 */ /* 0x001fe20000000100 */
[----:B------:R-:W-:-:S03]  /*2620*/  FADD R27, R2, R21 ;  /* 0x00000015021b7221 */ /* 0x000fc60000000000 */
[----:B------:R-:W-:Y:S01]  /*2630*/  FADD R21, -R24, R13 ;  /* 0x0000000d18157221 */ /* 0x000fe20000000100 */
[----:B------:R-:W-:-:S04]  /*2640*/  IMAD.WIDE R12, R19, 0x4, R6 ;  /* 0x00000004130c7825 */ /* 0x000fc800078e0206 */
[----:B------:R-:W-:Y:S01]  /*2650*/  FADD R29, R11, R10 ;  /* 0x0000000a0b1d7221 */ /* 0x000fe20000000000 */
[----:B------:R0:W-:Y:S01]  /*2660*/  STG.E desc[UR6][R16.64], R25 ;  /* 0x0000001910007986 */ /* 0x0001e2000c101906 */
[----:B------:R-:W-:Y:S01]  /*2670*/  FADD R2, R22, R21 ;  /* 0x0000001516027221 */ /* 0x000fe20000000000 */
[----:B------:R-:W-:Y:S02]  /*2680*/  IMAD.WIDE R14, R19, 0x4, R8 ;  /* 0x00000004130e7825 */ /* 0x000fe400078e0208 */
[----:B------:R0:W-:Y:S04]  /*2690*/  STG.E desc[UR6][R6.64], R23 ;  /* 0x0000001706007986 */ /* 0x0001e8000c101906 */
[----:B------:R0:W-:Y:S04]  /*26a0*/  STG.E desc[UR6][R8.64], R27 ;  /* 0x0000001b08007986 */ /* 0x0001e8000c101906 */
[----:B------:R0:W-:Y:S04]  /*26b0*/  STG.E desc[UR6][R12.64], R29 ;  /* 0x0000001d0c007986 */ /* 0x0001e8000c101906 */
[----:B------:R0:W-:Y:S01]  /*26c0*/  STG.E desc[UR6][R14.64], R2 ;  /* 0x000000020e007986 */ /* 0x0001e2000c101906 */
[----:B------:R-:W-:-:S13]  /*26d0*/  ISETP.GE.AND P0, PT, R5, R4, PT ;  /* 0x000000040500720c */ /* 0x000fda0003f06270 */
[----:B0-----:R-:W-:Y:S05]  /*26e0*/  @!P0 BRA `(.L_x_25) ;  /* 0xfffffff400f08947 */ /* 0x001fea000383ffff */
[----:B------:R-:W-:Y:S05]  /*26f0*/  EXIT ;  /* 0x000000000000794d */ /* 0x000fea0003800000 */
        .weak           $__internal_0_$__cuda_sm20_rcp_rn_f32_slowpath
        .type           $__internal_0_$__cuda_sm20_rcp_rn_f32_slowpath,@function
        .size           $__internal_0_$__cuda_sm20_rcp_rn_f32_slowpath,(.L_x_90 - $__internal_0_$__cuda_sm20_rcp_rn_f32_slowpath)
$__internal_0_$__cuda_sm20_rcp_rn_f32_slowpath:
[----:B------:R-:W-:-:S04]  /*2700*/  SHF.L.U32 R6, R3, 0x1, RZ ;  /* 0x0000000103067819 */ /* 0x000fc800000006ff */
[----:B------:R-:W-:-:S04]  /*2710*/  SHF.R.U32.HI R6, RZ, 0x18, R6 ;  /* 0x00000018ff067819 */ /* 0x000fc80000011606 */
[----:B------:R-:W-:-:S13]  /*2720*/  ISETP.NE.U32.AND P0, PT, R6, RZ, PT ;  /* 0x000000ff0600720c */ /* 0x000fda0003f05070 */
[----:B------:R-:W-:Y:S05]  /*2730*/  @P0 BRA `(.L_x_26) ;  /* 0x00000000002c0947 */ /* 0x000fea0003800000 */
[----:B------:R-:W-:-:S04]  /*2740*/  SHF.L.U32 R6, R3, 0x1, RZ ;  /* 0x0000000103067819 */ /* 0x000fc800000006ff */
[----:B------:R-:W-:-:S13]  /*2750*/  ISETP.NE.AND P0, PT, R6, RZ, PT ;  /* 0x000000ff0600720c */ /* 0x000fda0003f05270 */
[----:B------:R2:W3:Y:S01]  /*2760*/  @!P0 MUFU.RCP R6, R3 ;  /* 0x0000000300068308 */ /* 0x0004e20000001000 */
[----:B------:R-:W-:Y:S05]  /*2770*/  @!P0 BRA `(.L_x_27) ;  /* 0x0000000000a48947 */ /* 0x000fea0003800000 */
[----:B------:R-:W-:-:S04]  /*2780*/  FFMA R7, R3, 1.84467440737095516160e+19, RZ ;  /* 0x5f80000003077823 */ /* 0x000fc800000000ff */
[----:B---3--:R-:W2:Y:S02]  /*2790*/  MUFU.RCP R6, R7 ;  /* 0x0000000700067308 */ /* 0x008ea40000001000 */
[----:B--2---:R-:W-:-:S04]  /*27a0*/  FFMA R3, R7, R6, -1 ;  /* 0xbf80000007037423 */ /* 0x004fc80000000006 */
[----:B------:R-:W-:-:S04]  /*27b0*/  FADD.FTZ R3, -R3, -RZ ;  /* 0x800000ff03037221 */ /* 0x000fc80000010100 */
[----:B------:R-:W-:-:S04]  /*27c0*/  FFMA R3, R6, R3, R6 ;  /* 0x0000000306037223 */ /* 0x000fc80000000006 */
[----:B------:R-:W-:Y:S01]  /*27d0*/  FFMA R6, R3, 1.84467440737095516160e+19, RZ ;  /* 0x5f80000003067823 */ /* 0x000fe200000000ff */
[----:B------:R-:W-:Y:S06]  /*27e0*/  BRA `(.L_x_27) ;  /* 0x0000000000887947 */ /* 0x000fec0003800000 */
.L_x_26:
[----:B------:R-:W-:-:S04]  /*27f0*/  IADD3 R7, PT, PT, R6, -0xfd, RZ ;  /* 0xffffff0306077810 */ /* 0x000fc80007ffe0ff */
[----:B------:R-:W-:-:S13]  /*2800*/  ISETP.GT.U32.AND P0, PT, R7, 0x1, PT ;  /* 0x000000010700780c */ /* 0x000fda0003f04070 */
[----:B------:R-:W-:Y:S05]  /*2810*/  @P0 BRA `(.L_x_28) ;  /* 0x0000000000780947 */ /* 0x000fea0003800000 */
[----:B------:R-:W-:Y:S01]  /*2820*/  LOP3.LUT R8, R3, 0x7fffff, RZ, 0xc0, !PT ;  /* 0x007fffff03087812 */ /* 0x000fe200078ec0ff */
[----:B------:R-:W-:-:S03]  /*2830*/  HFMA2 R14, -RZ, RZ, 0, 1.78813934326171875e-07 ;  /* 0x00000003ff0e7431 */ /* 0x000fc600000001ff */
[----:B------:R-:W-:-:S04]  /*2840*/  LOP3.LUT R8, R8, 0x3f800000, RZ, 0xfc, !PT ;  /* 0x3f80000008087812 */ /* 0x000fc800078efcff */
[----:B------:R-:W0:Y:S01]  /*2850*/  MUFU.RCP R9, R8 ;  /* 0x0000000800097308 */ /* 0x000e220000001000 */
[----:B------:R-:W-:Y:S01]  /*2860*/  SHF.L.U32 R15, R14, R7, RZ ;  /* 0x000000070e0f7219 */ /* 0x000fe200000006ff */
[----:B0-----:R-:W-:-:S04]  /*2870*/  FFMA R10, R8, R9, -1 ;  /* 0xbf800000080a7423 */ /* 0x001fc80000000009 */
[----:B------:R-:W-:-:S04]  /*2880*/  FADD.FTZ R10, -R10, -RZ ;  /* 0x800000ff0a0a7221 */ /* 0x000fc80000010100 */
[CCC-:B------:R-:W-:Y:S01]  /*2890*/  FFMA.RM R12, R9.reuse, R10.reuse, R9.reuse ;  /* 0x0000000a090c7223 */ /* 0x1c0fe20000004009 */
[----:B------:R-:W-:-:S04]  /*28a0*/  FFMA.RP R13, R9, R10, R9 ;  /* 0x0000000a090d7223 */ /* 0x000fc80000008009 */
[C---:B------:R-:W-:Y:S02]  /*28b0*/  LOP3.LUT R9, R12.reuse, 0x7fffff, RZ, 0xc0, !PT ;  /* 0x007fffff0c097812 */ /* 0x040fe400078ec0ff */
[----:B------:R-:W-:Y:S02]  /*28c0*/  FSETP.NEU.FTZ.AND P0, PT, R12, R13, PT ;  /* 0x0000000d0c00720b */ /* 0x000fe40003f1d000 */
[----:B------:R-:W-:Y:S02]  /*28d0*/  LOP3.LUT R10, R9, 0x800000, RZ, 0xfc, !PT ;  /* 0x00800000090a7812 */ /* 0x000fe400078efcff */
[----:B------:R-:W-:Y:S02]  /*28e0*/  SEL R9, RZ, 0xffffffff, !P0 ;  /* 0xffffffffff097807 */ /* 0x000fe40004000000 */
[----:B------:R-:W-:Y:S02]  /*28f0*/  LOP3.LUT R8, R15, R10, RZ, 0xc0, !PT ;  /* 0x0000000a0f087212 */ /* 0x000fe400078ec0ff */
[----:B------:R-:W-:-:S02]  /*2900*/  IADD3 R9, PT, PT, -R9, RZ, RZ ;  /* 0x000000ff09097210 */ /* 0x000fc40007ffe1ff */
[-C--:B------:R-:W-:Y:S02]  /*2910*/  SHF.R.U32.HI R8, RZ, R7.reuse, R8 ;  /* 0x00000007ff087219 */ /* 0x080fe40000011608 */
[----:B------:R-:W-:Y:S02]  /*2920*/  LOP3.LUT P1, RZ, R9, R7, R10, 0xf8, !PT ;  /* 0x0000000709ff7212 */ /* 0x000fe4000782f80a */
[C---:B------:R-:W-:Y:S02]  /*2930*/  LOP3.LUT P0, RZ, R8.reuse, 0x1, RZ, 0xc0, !PT ;  /* 0x0000000108ff7812 */ /* 0x040fe4000780c0ff */
[----:B------:R-:W-:-:S04]  /*2940*/  LOP3.LUT P2, RZ, R8, 0x2, RZ, 0xc0, !PT ;  /* 0x0000000208ff7812 */ /* 0x000fc8000784c0ff */
[----:B------:R-:W-:Y:S02]  /*2950*/  PLOP3.LUT P0, PT, P0, P1, P2, 0xe0, 0x0 ;  /* 0x000000000000781c */ /* 0x000fe40000703c20 */
[----:B------:R-:W-:Y:S02]  /*2960*/  LOP3.LUT P1, RZ, R3, 0x7fffff, RZ, 0xc0, !PT ;  /* 0x007fffff03ff7812 */ /* 0x000fe4000782c0ff */
[----:B------:R-:W-:-:S04]  /*2970*/  SEL R7, RZ, 0x1, !P0 ;  /* 0x00000001ff077807 */ /* 0x000fc80004000000 */
[----:B------:R-:W-:-:S04]  /*2980*/  IADD3 R7, PT, PT, -R7, RZ, RZ ;  /* 0x000000ff07077210 */ /* 0x000fc80007ffe1ff */
[----:B------:R-:W-:Y:S02]  /*2990*/  ISETP.GE.AND P0, PT, R7, RZ, PT ;  /* 0x000000ff0700720c */ /* 0x000fe40003f06270 */
[----:B------:R-:W-:-:S04]  /*29a0*/  IADD3 R7, PT, PT, R6, -0xfc, RZ ;  /* 0xffffff0406077810 */ /* 0x000fc80007ffe0ff */
[----:B------:R-:W-:-:S07]  /*29b0*/  SHF.R.U32.HI R6, RZ, R7, R10 ;  /* 0x00000007ff067219 */ /* 0x000fce000001160a */
[----:B------:R-:W-:-:S04]  /*29c0*/  @!P0 IADD3 R6, PT, PT, R6, 0x1, RZ ;  /* 0x0000000106068810 */ /* 0x000fc80007ffe0ff */
[----:B------:R-:W-:-:S04]  /*29d0*/  @!P1 SHF.L.U32 R6, R6, 0x1, RZ ;  /* 0x0000000106069819 */ /* 0x000fc800000006ff */
[----:B------:R-:W-:Y:S01]  /*29e0*/  LOP3.LUT R6, R6, 0x80000000, R3, 0xf8, !PT ;  /* 0x8000000006067812 */ /* 0x000fe200078ef803 */
[----:B------:R-:W-:Y:S06]  /*29f0*/  BRA `(.L_x_27) ;  /* 0x0000000000047947 */ /* 0x000fec0003800000 */
.L_x_28:
[----:B------:R0:W1:Y:S02]  /*2a00*/  MUFU.RCP R6, R3 ;  /* 0x0000000300067308 */ /* 0x0000640000001000 */
.L_x_27:
[----:B0123--:R-:W-:Y:S02]  /*2a10*/  MOV R3, R6 ;  /* 0x0000000600037202 */ /* 0x00ffe40000000f00 */
[----:B------:R-:W-:Y:S02]  /*2a20*/  MOV R6, R4 ;  /* 0x0000000400067202 */ /* 0x000fe40000000f00 */
[----:B------:R-:W-:-:S04]  /*2a30*/  MOV R7, 0x0 ;  /* 0x0000000000077802 */ /* 0x000fc80000000f00 */
[----:B------:R-:W-:Y:S05]  /*2a40*/  RET.REL.NODEC R6 `(dm_many_series_one_param_time_major_f32) ;  /* 0xffffffd4066c7950 */ /* 0x000fea0003c3ffff */
.L_x_29:
[----:B------:R-:W-:-:S00]  /*2a50*/  BRA `(.L_x_29) ;  /* 0xfffffffc00fc7947 */ /* 0x000fc0000383ffff */
[----:B------:R-:W-:-:S00]  /*2a60*/  NOP ;  /* 0x0000000000007918 */ /* 0x000fc00000000000 */
        /* <DEDUP_REMOVED lines=9> */
.L_x_90:


//--------------------- .text.dm_batch_f32        --------------------------
	.section	.text.dm_batch_f32,"ax",@progbits
	.align	128
        .global         dm_batch_f32
        .type           dm_batch_f32,@function
        .size           dm_batch_f32,(.L_x_91 - dm_batch_f32)
        .other          dm_batch_f32,@"STO_CUDA_ENTRY STV_DEFAULT"
dm_batch_f32:
.text.dm_batch_f32:
[----:B------:R-:W-:Y:S01]  /*0000*/  LDC R1, c[0x0][0x37c] ;  /* 0x0000df00ff017b82 */ /* 0x000fe20000000800 */
[----:B------:R-:W0:Y:S07]  /*0010*/  S2R R0, SR_TID.X ;  /* 0x0000000000007919 */ /* 0x000e2e0000002100 */
[----:B------:R-:W0:Y:S01]  /*0020*/  S2UR UR4, SR_CTAID.X ;  /* 0x00000000000479c3 */ /* 0x000e220000002500 */
[----:B------:R-:W1:Y:S07]  /*0030*/  LDCU UR5, c[0x0][0x39c] ;  /* 0x00007380ff0577ac */ /* 0x000e6e0008000800 */
[----:B------:R-:W0:Y:S02]  /*0040*/  LDC R5, c[0x0][0x360] ;  /* 0x0000d800ff057b82 */ /* 0x000e240000000800 */
[----:B0-----:R-:W-:-:S05]  /*0050*/  IMAD R5, R5, UR4, R0 ;  /* 0x0000000405057c24 */ /* 0x001fca000f8e0200 */
[----:B-1----:R-:W-:-:S13]  /*0060*/  ISETP.GE.AND P0, PT, R5, UR5, PT ;  /* 0x0000000505007c0c */ /* 0x002fda000bf06270 */
[----:B------:R-:W-:Y:S05]  /*0070*/  @P0 EXIT ;  /* 0x000000000000094d */ /* 0x000fea0003800000 */
[----:B------:R-:W0:Y:S01]  /*0080*/  LDC.64 R2, c[0x0][0x390] ;  /* 0x0000e400ff027b82 */ /* 0x000e220000000a00 */
[----:B------:R-:W1:Y:S01]  /*0090*/  LDCU.64 UR6, c[0x0][0x358] ;  /* 0x00006b00ff0677ac */ /* 0x000e620008000a00 */
[----:B------:R-:W2:Y:S06]  /*00a0*/  LDCU.64 UR8, c[0x0][0x3a8] ;  /* 0x00007500ff0877ac */ /* 0x000eac0008000a00 */
[----:B------:R-:W3:Y:S01]  /*00b0*/  LDC R7, c[0x0][0x398] ;  /* 0x0000e600ff077b82 */ /* 0x000ee20000000800 */
[----:B------:R-:W4:Y:S01]  /*00c0*/  LDCU.64 UR10, c[0x0][0x3b0] ;  /* 0x00007600ff0a77ac */ /* 0x000f220008000a00 */
[----:B0-----:R-:W-:-:S05]  /*00d0*/  IMAD.WIDE R2, R5, 0x4, R2 ;  /* 0x0000000405027825 */ /* 0x001fca00078e0202 */
[----:B-1----:R-:W5:Y:S01]  /*00e0*/  LDG.E.CONSTANT R0, desc[UR6][R2.64] ;  /* 0x0000000602007981 */ /* 0x002f62000c1e9900 */
[----:B---3--:R-:W-:-:S04]  /*00f0*/  IMAD R14, R5, R7, RZ ;  /* 0x00000007050e7224 */ /* 0x008fc800078e02ff */
[----:B------:R-:W-:-:S03]  /*0100*/  IMAD.WIDE R14, R14, 0x4, RZ ;  /* 0x000000040e0e7825 */ /* 0x000fc600078e02ff */
[C---:B--2---:R-:W-:Y:S02]  /*0110*/  IADD3 R12, P1, PT, R14.reuse, UR8, RZ ;  /* 0x000000080e0c7c10 */ /* 0x044fe4000ff3e0ff */
[----:B----4-:R-:W-:Y:S02]  /*0120*/  IADD3 R10, P2, PT, R14, UR10, RZ ;  /* 0x0000000a0e0a7c10 */ /* 0x010fe4000ff5e0ff */
[C---:B------:R-:W-:Y:S02]  /*0130*/  IADD3.X R13, PT, PT, R15.reuse, UR9, RZ, P1, !PT ;  /* 0x000000090f0d7c10 */ /* 0x040fe40008ffe4ff */
[----:B------:R-:W-:Y:S02]  /*0140*/  IADD3.X R11, PT, PT, R15, UR11, RZ, P2, !PT ;  /* 0x0000000b0f0b7c10 */ /* 0x000fe400097fe4ff */
[----:B-----5:R-:W-:-:S13]  /*0150*/  ISETP.GT.AND P0, PT, R0, RZ, PT ;  /* 0x000000ff0000720c */ /* 0x020fda0003f04270 */
[----:B------:R-:W-:Y:S05]  /*0160*/  @P0 BRA `(.L_x_30) ;  /* 0x0000000800800947 */ /* 0x000fea0003800000 */
[----:B------:R-:W-:-:S13]  /*0170*/  ISETP.GE.AND P0, PT, R7, 0x1, PT ;  /* 0x000000010700780c */ /* 0x000fda0003f06270 */
[----:B------:R-:W-:Y:S05]  /*0180*/  @!P0 EXIT ;  /* 0x000000000000894d */ /* 0x000fea0003800000 */
[C---:B------:R-:W-:Y:S01]  /*0190*/  VIADD R8, R7.reuse, 0xffffffff ;  /* 0xffffffff07087836 */ /* 0x040fe20000000000 */
[----:B------:R-:W-:Y:S01]  /*01a0*/  LOP3.LUT R6, R7, 0xf, RZ, 0xc0, !PT ;  /* 0x0000000f07067812 */ /* 0x000fe200078ec0ff */
[----:B------:R-:W-:-:S03]  /*01b0*/  IMAD.MOV.U32 R5, RZ, RZ, RZ ;  /* 0x000000ffff057224 */ /* 0x000fc600078e00ff */
[----:B------:R-:W-:Y:S02]  /*01c0*/  ISETP.GE.U32.AND P0, PT, R8, 0xf, PT ;  /* 0x0000000f0800780c */ /* 0x000fe40003f06070 */
[----:B------:R-:W-:-:S11]  /*01d0*/  ISETP.NE.AND P1, PT, R6, RZ, PT ;  /* 0x000000ff0600720c */ /* 0x000fd60003f25270 */
[----:B------:R-:W-:Y:S05]  /*01e0*/  @!P0 BRA `(.L_x_31) ;  /* 0x0000000000708947 */ /* 0x000fea0003800000 */
[----:B------:R-:W-:Y:S02]  /*01f0*/  IADD3 R4, P0, PT, R12, 0x20, RZ ;  /* 0x000000200c047810 */ /* 0x000fe40007f1e0ff */
[----:B------:R-:W-:Y:S02]  /*0200*/  LOP3.LUT R5, R7, 0x7ffffff0, RZ, 0xc0, !PT ;  /* 0x7ffffff007057812 */ /* 0x000fe400078ec0ff */
[----:B------:R-:W-:Y:S01]  /*0210*/  MOV R9, 0x7fc00000 ;  /* 0x7fc0000000097802 */ /* 0x000fe20000000f00 */
[----:B------:R-:W-:Y:S02]  /*0220*/  IMAD.X R7, RZ, RZ, R13, P0 ;  /* 0x000000ffff077224 */ /* 0x000fe400000e060d */
[----:B------:R-:W-:-:S07]  /*0230*/  IMAD.MOV R0, RZ, RZ, -R5 ;  /* 0x000000ffff007224 */ /* 0x000fce00078e0a05 */
.L_x_32:
[----:B0-----:R-:W-:Y:S01]  /*0240*/  MOV R2, R4 ;  /* 0x0000000400027202 */ /* 0x001fe20000000f00 */
[----:B------:R-:W-:Y:S02]  /*0250*/  IMAD.MOV.U32 R3, RZ, RZ, R7 ;  /* 0x000000ffff037224 */ /* 0x000fe400078e0007 */
[----:B------:R-:W-:Y:S01]  /*0260*/  VIADD R0, R0, 0x10 ;  /* 0x0000001000007836 */ /* 0x000fe20000000000 */
[----:B------:R-:W-:Y:S02]  /*0270*/  IADD3 R4, P2, PT, R2, 0x40, RZ ;  /* 0x0000004002047810 */ /* 0x000fe40007f5e0ff */
[----:B------:R0:W-:Y:S02]  /*0280*/  STG.E desc[UR6][R2.64+-0x20], R9 ;  /* 0xffffe00902007986 */ /* 0x0001e4000c101906 */
[----:B------:R-:W-:Y:S02]  /*0290*/  ISETP.NE.AND P0, PT, R0, RZ, PT ;  /* 0x000000ff0000720c */ /* 0x000fe40003f05270 */
[----:B------:R0:W-:Y:S01]  /*02a0*/  STG.E desc[UR6][R2.64+-0x1c], R9 ;  /* 0xffffe40902007986 */ /* 0x0001e2000c101906 */
[----:B------:R-:W-:-:S03]  /*02b0*/  IADD3.X R7, PT, PT, RZ, R3, RZ, P2, !PT ;  /* 0x00000003ff077210 */ /* 0x000fc600017fe4ff */
[----:B------:R0:W-:Y:S04]  /*02c0*/  STG.E desc[UR6][R2.64+-0x18], R9 ;  /* 0xffffe80902007986 */ /* 0x0001e8000c101906 */
        /* <DEDUP_REMOVED lines=12> */
[----:B------:R0:W-:Y:S01]  /*0390*/  STG.E desc[UR6][R2.64+0x1c], R9 ;  /* 0x00001c0902007986 */ /* 0x0001e2000c101906 */
[----:B------:R-:W-:Y:S05]  /*03a0*/  @P0 BRA `(.L_x_32) ;  /* 0xfffffffc00a40947 */ /* 0x000fea000383ffff */
.L_x_31:
[----:B------:R-:W-:Y:S05]  /*03b0*/  @!P1 BRA `(.L_x_33) ;  /* 0x0000000000ac9947 */ /* 0x000fea0003800000 */
[----:B------:R-:W1:Y:S01]  /*03c0*/  LDCU UR4, c[0x0][0x398] ;  /* 0x00007300ff0477ac */ /* 0x000e620008000800 */
[----:B------:R-:W-:Y:S01]  /*03d0*/  ISETP.GE.U32.AND P0, PT, R6, 0x8, PT ;  /* 0x000000080600780c */ /* 0x000fe20003f06070 */
[----:B-1----:R-:W-:-:S04]  /*03e0*/  ULOP3.LUT UR5, UR4, 0x7, URZ, 0xc0, !UPT ;  /* 0x0000000704057892 */ /* 0x002fc8000f8ec0ff */
[----:B------:R-:W-:-:S08]  /*03f0*/  UISETP.NE.AND UP0, UPT, UR5, URZ, UPT ;  /* 0x000000ff0500728c */ /* 0x000fd0000bf05270 */
[----:B------:R-:W-:Y:S05]  /*0400*/  @!P0 BRA `(.L_x_34) ;  /* 0x00000000002c8947 */ /* 0x000fea0003800000 */
[----:B------:R-:W-:Y:S02]  /*0410*/  IMAD.MOV.U32 R7, RZ, RZ, 0x7fc00000 ;  /* 0x7fc00000ff077424 */ /* 0x000fe400078e00ff */
[----:B0-----:R-:W-:-:S04]  /*0420*/  IMAD.WIDE.U32 R2, R5, 0x4, R12 ;  /* 0x0000000405027825 */ /* 0x001fc800078e000c */
[----:B------:R-:W-:Y:S01]  /*0430*/  VIADD R5, R5, 0x8 ;  /* 0x0000000805057836 */ /* 0x000fe20000000000 */
[----:B------:R1:W-:Y:S04]  /*0440*/  STG.E desc[UR6][R2.64], R7 ;  /* 0x0000000702007986 */ /* 0x0003e8000c101906 */
[----:B------:R1:W-:Y:S04]  /*0450*/  STG.E desc[UR6][R2.64+0x4], R7 ;  /* 0x0000040702007986 */ /* 0x0003e8000c101906 */
[----:B------:R1:W-:Y:S04]  /*0460*/  STG.E desc[UR6][R2.64+0x8], R7 ;  /* 0x0000080702007986 */ /* 0x0003e8000c101906 */
[----:B------:R1:W-:Y:S04]  /*0470*/  STG.E desc[UR6][R2.64+0xc], R7 ;  /* 0x00000c0702007986 */ /* 0x0003e8000c101906 */
[----:B------:R1:W-:Y:S04]  /*0480*/  STG.E desc[UR6][R2.64+0x10], R7 ;  /* 0x0000100702007986 */ /* 0x0003e8000c101906 */
[----:B------:R1:W-:Y:S04]  /*0490*/  STG.E desc[UR6][R2.64+0x14], R7 ;  /* 0x0000140702007986 */ /* 0x0003e8000c101906 */
[----:B------:R1:W-:Y:S04]  /*04a0*/  STG.E desc[UR6][R2.64+0x18], R7 ;  /* 0x0000180702007986 */ /* 0x0003e8000c101906 */
[----:B------:R1:W-:Y:S02]  /*04b0*/  STG.E desc[UR6][R2.64+0x1c], R7 ;  /* 0x00001c0702007986 */ /* 0x0003e4000c101906 */
.L_x_34:
[----:B------:R-:W-:Y:S05]  /*04c0*/  BRA.U !UP0, `(.L_x_33) ;  /* 0x0000000108687547 */ /* 0x000fea000b800000 */
[----:B------:R-:W-:Y:S02]  /*04d0*/  UISETP.GE.U32.AND UP0, UPT, UR5, 0x4, UPT ;  /* 0x000000040500788c */ /* 0x000fe4000bf06070 */
[----:B------:R-:W-:-:S04]  /*04e0*/  ULOP3.LUT UR4, UR4, 0x3, URZ, 0xc0, !UPT ;  /* 0x0000000304047892 */ /* 0x000fc8000f8ec0ff */
[----:B------:R-:W-:-:S03]  /*04f0*/  UISETP.NE.AND UP1, UPT, UR4, URZ, UPT ;  /* 0x000000ff0400728c */ /* 0x000fc6000bf25270 */
[----:B------:R-:W-:Y:S08]  /*0500*/  BRA.U !UP0, `(.L_x_35) ;  /* 0x00000001081c7547 */ /* 0x000ff0000b800000 */
[----:B------:R-:W-:Y:S01]  /*0510*/  IMAD.WIDE.U32 R12, R5, 0x4, R12 ;  /* 0x00000004050c7825 */ /* 0x000fe200078e000c */
[----:B01----:R-:W-:-:S03]  /*0520*/  MOV R3, 0x7fc00000 ;  /* 0x7fc0000000037802 */ /* 0x003fc60000000f00 */
[----:B------:R-:W-:Y:S02]  /*0530*/  VIADD R5, R5, 0x4 ;  /* 0x0000000405057836 */ /* 0x000fe40000000000 */
[----:B------:R2:W-:Y:S04]  /*0540*/  STG.E desc[UR6][R12.64], R3 ;  /* 0x000000030c007986 */ /* 0x0005e8000c101906 */
[----:B------:R2:W-:Y:S04]  /*0550*/  STG.E desc[UR6][R12.64+0x4], R3 ;  /* 0x000004030c007986 */ /* 0x0005e8000c101906 */
[----:B------:R2:W-:Y:S04]  /*0560*/  STG.E desc[UR6][R12.64+0x8], R3 ;  /* 0x000008030c007986 */ /* 0x0005e8000c101906 */
[----:B------:R2:W-:Y:S02]  /*0570*/  STG.E desc[UR6][R12.64+0xc], R3 ;  /* 0x00000c030c007986 */ /* 0x0005e4000c101906 */
.L_x_35:
[----:B------:R-:W-:Y:S05]  /*0580*/  BRA.U !UP1, `(.L_x_33) ;  /* 0x0000000109387547 */ /* 0x000fea000b800000 */
[----:B------:R-:W3:Y:S01]  /*0590*/  LDCU.64 UR12, c[0x0][0x3a8] ;  /* 0x00007500ff0c77ac */ /* 0x000ee20008000a00 */
[----:B012---:R-:W-:Y:S01]  /*05a0*/  IMAD.WIDE.U32 R2, R5, 0x4, R14 ;  /* 0x0000000405027825 */ /* 0x007fe200078e000e */
[----:B------:R-:W-:-:S03]  /*05b0*/  UIADD3 UR4, UPT, UPT, -UR4, URZ, URZ ;  /* 0x000000ff04047290 */ /* 0x000fc6000fffe1ff */
[----:B------:R-:W-:Y:S01]  /*05c0*/  IMAD.MOV.U32 R7, RZ, RZ, 0x7fc00000 ;  /* 0x7fc00000ff077424 */ /* 0x000fe200078e00ff */
[----:B---3--:R-:W-:-:S04]  /*05d0*/  IADD3 R0, P0, PT, R2, UR12, RZ ;  /* 0x0000000c02007c10 */ /* 0x008fc8000ff1e0ff */
[----:B------:R-:W-:-:S09]  /*05e0*/  IADD3.X R5, PT, PT, R3, UR13, RZ, P0, !PT ;  /* 0x0000000d03057c10 */ /* 0x000fd200087fe4ff */
.L_x_36:
[----:B---3--:R-:W-:Y:S01]  /*05f0*/  MOV R2, R0 ;  /* 0x0000000000027202 */ /* 0x008fe20000000f00 */
[----:B------:R-:W-:Y:S01]  /*0600*/  IMAD.MOV.U32 R3, RZ, RZ, R5 ;  /* 0x000000ffff037224 */ /* 0x000fe200078e0005 */
[----:B------:R-:W-:Y:S01]  /*0610*/  UIADD3 UR4, UPT, UPT, UR4, 0x1, URZ ;  /* 0x0000000104047890 */ /* 0x000fe2000fffe0ff */
[----:B------:R-:W-:-:S03]  /*0620*/  IADD3 R0, P0, PT, R0, 0x4, RZ ;  /* 0x0000000400007810 */ /* 0x000fc60007f1e0ff */
[----:B------:R3:W-:Y:S01]  /*0630*/  STG.E desc[UR6][R2.64], R7 ;  /* 0x0000000702007986 */ /* 0x0007e2000c101906 */
[----:B------:R-:W-:Y:S01]  /*0640*/  UISETP.NE.AND UP0, UPT, UR4, URZ, UPT ;  /* 0x000000ff0400728c */ /* 0x000fe2000bf05270 */
[----:B------:R-:W-:-:S08]  /*0650*/  IMAD.X R5, RZ, RZ, R5, P0 ;  /* 0x000000ffff057224 */ /* 0x000fd000000e0605 */
[----:B------:R-:W-:Y:S05]  /*0660*/  BRA.U UP0, `(.L_x_36) ;  /* 0xfffffffd00e07547 */ /* 0x000fea000b83ffff */
.L_x_33:
[----:B------:R-:W-:Y:S01]  /*0670*/  ISETP.GE.U32.AND P1, PT, R8, 0xf, PT ;  /* 0x0000000f0800780c */ /* 0x000fe20003f26070 */
[----:B------:R-:W-:Y:S01]  /*0680*/  HFMA2 R5, -RZ, RZ, 0, 0 ;  /* 0x00000000ff057431 */ /* 0x000fe200000001ff */
[----:B------:R-:W-:-:S11]  /*0690*/  ISETP.NE.AND P0, PT, R6, RZ, PT ;  /* 0x000000ff0600720c */ /* 0x000fd60003f05270 */
[----:B------:R-:W-:Y:S05]  /*06a0*/  @!P1 BRA `(.L_x_37) ;  /* 0x00000000007c9947 */ /* 0x000fea0003800000 */
[----:B------:R-:W4:Y:S01]  /*06b0*/  LDC R5, c[0x0][0x398] ;  /* 0x0000e600ff057b82 */ /* 0x000f220000000800 */
[----:B------:R-:W5:Y:S01]  /*06c0*/  LDCU.64 UR4, c[0x0][0x3b0] ;  /* 0x00007600ff0477ac */ /* 0x000f620008000a00 */
[----:B0-----:R-:W-:Y:S01]  /*06d0*/  IMAD.MOV.U32 R9, RZ, RZ, 0x7fc00000 ;  /* 0x7fc00000ff097424 */ /* 0x001fe200078e00ff */
[----:B-----5:R-:W-:-:S04]  /*06e0*/  IADD3 R4, P2, PT, R14, UR4, RZ ;  /* 0x000000040e047c10 */ /* 0x020fc8000ff5e0ff */
[----:B------:R-:W-:Y:S02]  /*06f0*/  IADD3 R4, P1, PT, R4, 0x20, RZ ;  /* 0x0000002004047810 */ /* 0x000fe40007f3e0ff */
[----:B----4-:R-:W-:Y:S02]  /*0700*/  LOP3.LUT R5, R5, 0x7ffffff0, RZ, 0xc0, !PT ;  /* 0x7ffffff005057812 */ /* 0x010fe400078ec0ff */
[----:B-1-3--:R-:W-:-:S03]  /*0710*/  IADD3.X R7, PT, PT, RZ, UR5, R15, P1, P2 ;  /* 0x00000005ff077c10 */ /* 0x00afc60008fe440f */
[----:B------:R-:W-:-:S07]  /*0720*/  IMAD.MOV R0, RZ, RZ, -R5 ;  /* 0x000000ffff007224 */ /* 0x000fce00078e0a05 */
.L_x_38:
[----:B----4-:R-:W-:Y:S01]  /*0730*/  MOV R2, R4 ;  /* 0x0000000400027202 */ /* 0x010fe20000000f00 */
[----:B--2---:R-:W-:Y:S02]  /*0740*/  IMAD.MOV.U32 R3, RZ, RZ, R7 ;  /* 0x000000ffff037224 */ /* 0x004fe400078e0007 */
        /* <DEDUP_REMOVED lines=21> */
.L_x_37:
[----:B------:R-:W-:Y:S05]  /*08a0*/  @!P0 EXIT ;  /* 0x000000000000894d */ /* 0x000fea0003800000 */
[----:B------:R-:W5:Y:S01]  /*08b0*/  LDCU UR4, c[0x0][0x398] ;  /* 0x00007300ff0477ac */ /* 0x000f620008000800 */
[----:B------:R-:W-:Y:S01]  /*08c0*/  ISETP.GE.U32.AND P0, PT, R6, 0x8, PT ;  /* 0x000000080600780c */ /* 0x000fe20003f06070 */
[----:B-----5:R-:W-:-:S06]  /*08d0*/  ULOP3.LUT UR5, UR4, 0x7, URZ, 0xc0, !UPT ;  /* 0x0000000704057892 */ /* 0x020fcc000f8ec0ff */
[----:B------:R-:W-:-:S06]  /*08e0*/  ISETP.NE.AND P1, PT, RZ, UR5, PT ;  /* 0x00000005ff007c0c */ /* 0x000fcc000bf25270 */
[----:B------:R-:W-:Y:S07]  /*08f0*/  @!P0 BRA `(.L_x_39) ;  /* 0x00000000002c8947 */ /* 0x000fee0003800000 */
[----:B-1-3--:R-:W-:Y:S02]  /*0900*/  IMAD.MOV.U32 R7, RZ, RZ, 0x7fc00000 ;  /* 0x7fc00000ff077424 */ /* 0x00afe400078e00ff */
[----:B0-2-4-:R-:W-:-:S04]  /*0910*/  IMAD.WIDE.U32 R2, R5, 0x4, R10 ;  /* 0x0000000405027825 */ /* 0x015fc800078e000a */
        /* <DEDUP_REMOVED lines=9> */
.L_x_39:
[----:B------:R-:W-:Y:S05]  /*09b0*/  @!P1 EXIT ;  /* 0x000000000000994d */ /* 0x000fea0003800000 */
[----:B------:R-:W-:Y:S02]  /*09c0*/  UISETP.GE.U32.AND UP0, UPT, UR5, 0x4, UPT ;  /* 0x000000040500788c */ /* 0x000fe4000bf06070 */
[----:B------:R-:W-:-:S06]  /*09d0*/  ULOP3.LUT UR4, UR4, 0x3, URZ, 0xc0, !UPT ;  /* 0x0000000304047892 */ /* 0x000fcc000f8ec0ff */
[----:B------:R-:W-:Y:S01]  /*09e0*/  ISETP.NE.AND P0, PT, RZ, UR4, PT ;  /* 0x00000004ff007c0c */ /* 0x000fe2000bf05270 */
[----:B------:R-:W-:-:S12]  /*09f0*/  BRA.U !UP0, `(.L_x_40) ;  /* 0x00000001081c7547 */ /* 0x000fd8000b800000 */
[----:B------:R-:W-:Y:S01]  /*0a00*/  IMAD.WIDE.U32 R10, R5, 0x4, R10 ;  /* 0x00000004050a7825 */ /* 0x000fe200078e000a */
[----:B01234-:R-:W-:-:S03]  /*0a10*/  MOV R3, 0x7fc00000 ;  /* 0x7fc0000000037802 */ /* 0x01ffc60000000f00 */
[----:B------:R-:W-:Y:S02]  /*0a20*/  VIADD R5, R5, 0x4 ;  /* 0x0000000405057836 */ /* 0x000fe40000000000 */
[----:B------:R0:W-:Y:S04]  /*0a30*/  STG.E desc[UR6][R10.64], R3 ;  /* 0x000000030a007986 */ /* 0x0001e8000c101906 */
[----:B------:R0:W-:Y:S04]  /*0a40*/  STG.E desc[UR6][R10.64+0x4], R3 ;  /* 0x000004030a007986 */ /* 0x0001e8000c101906 */
[----:B------:R0:W-:Y:S04]  /*0a50*/  STG.E desc[UR6][R10.64+0x8], R3 ;  /* 0x000008030a007986 */ /* 0x0001e8000c101906 */
[----:B------:R0:W-:Y:S02]  /*0a60*/  STG.E desc[UR6][R10.64+0xc], R3 ;  /* 0x00000c030a007986 */ /* 0x0001e4000c101906 */
.L_x_40:
[----:B------:R-:W-:Y:S05]  /*0a70*/  @!P0 EXIT ;  /* 0x000000000000894d */ /* 0x000fea0003800000 */
[----:B------:R-:W0:Y:S01]  /*0a80*/  LDCU.64 UR12, c[0x0][0x3b0] ;  /* 0x00007600ff0c77ac */ /* 0x000e220008000a00 */
[----:B------:R-:W-:Y:S01]  /*0a90*/  IMAD.WIDE.U32 R14, R5, 0x4, R14 ;  /* 0x00000004050e7825 */ /* 0x000fe200078e000e */
[----:B------:R-:W-:-:S03]  /*0aa0*/  UIADD3 UR4, UPT, UPT, -UR4, URZ, URZ ;  /* 0x000000ff04047290 */ /* 0x000fc6000fffe1ff */
[----:B------:R-:W-:Y:S01]  /*0ab0*/  IMAD.MOV.U32 R5, RZ, RZ, 0x7fc00000 ;  /* 0x7fc00000ff057424 */ /* 0x000fe200078e00ff */
[----:B01-34-:R-:W-:-:S04]  /*0ac0*/  IADD3 R2, P0, PT, R14, UR12, RZ ;  /* 0x0000000c0e027c10 */ /* 0x01bfc8000ff1e0ff */
[----:B--2---:R-:W-:-:S09]  /*0ad0*/  IADD3.X R3, PT, PT, R15, UR13, RZ, P0, !PT ;  /* 0x0000000d0f037c10 */ /* 0x004fd200087fe4ff */
.L_x_41:
[----:B------:R-:W-:Y:S01]  /*0ae0*/  UIADD3 UR4, UPT, UPT, UR4, 0x1, URZ ;  /* 0x0000000104047890 */ /* 0x000fe2000fffe0ff */
[----:B------:R-:W-:Y:S01]  /*0af0*/  IADD3 R0, P1, PT, R2, 0x4, RZ ;  /* 0x0000000402007810 */ /* 0x000fe20007f3e0ff */
[----:B------:R0:W-:Y:S03]  /*0b00*/  STG.E desc[UR6][R2.64], R5 ;  /* 0x0000000502007986 */ /* 0x0001e6000c101906 */
[----:B------:R-:W-:Y:S02]  /*0b10*/  IADD3.X R4, PT, PT, RZ, R3, RZ, P1, !PT ;  /* 0x00000003ff047210 */ /* 0x000fe40000ffe4ff */
[----:B------:R-:W-:-:S13]  /*0b20*/  ISETP.NE.AND P0, PT, RZ, UR4, PT ;  /* 0x00000004ff007c0c */ /* 0x000fda000bf05270 */
[----:B0-----:R-:W-:Y:S05]  /*0b30*/  @!P0 EXIT ;  /* 0x000000000000894d */ /* 0x001fea0003800000 */
[----:B------:R-:W-:Y:S02]  /*0b40*/  IMAD.MOV.U32 R2, RZ, RZ, R0 ;  /* 0x000000ffff027224 */ /* 0x000fe400078e0000 */
[----:B------:R-:W-:Y:S01]  /*0b50*/  IMAD.MOV.U32 R3, RZ, RZ, R4 ;  /* 0x000000ffff037224 */ /* 0x000fe200078e0004 */
[----:B------:R-:W-:Y:S06]  /*0b60*/  BRA `(.L_x_41) ;  /* 0xfffffffc00dc7947 */ /* 0x000fec000383ffff */
.L_x_30:
[----:B------:R-:W0:Y:S02]  /*0b70*/  LDC R3, c[0x0][0x3a0] ;  /* 0x0000e800ff037b82 */ /* 0x000e240000000800 */
[----:B0-----:R-:W-:Y:S02]  /*0b80*/  IADD3 R4, PT, PT, R0, R3, RZ ;  /* 0x0000000300047210 */ /* 0x001fe40007ffe0ff */
[----:B------:R-:W-:Y:S02]  /*0b90*/  ISETP.GT.AND P1, PT, R3, -0x1, PT ;  /* 0xffffffff0300780c */ /* 0x000fe40003f24270 */
[----:B------:R-:W-:-:S13]  /*0ba0*/  ISETP.GT.AND P0, PT, R4, R7, PT ;  /* 0x000000070400720c */ /* 0x000fda0003f04270 */
[----:B------:R-:W-:Y:S05]  /*0bb0*/  @!P0 BRA P1, `(.L_x_42) ;  /* 0x0000000800808947 */ /* 0x000fea0000800000 */
[----:B------:R-:W-:-:S13]  /*0bc0*/  ISETP.GE.AND P0, PT, R7, 0x1, PT ;  /* 0x000000010700780c */ /* 0x000fda0003f06270 */
[----:B------:R-:W-:Y:S05]  /*0bd0*/  @!P0 EXIT ;  /* 0x000000000000894d */ /* 0x000fea0003800000 */
[C---:B------:R-:W-:Y:S01]  /*0be0*/  ISETP.GE.U32.AND P0, PT, R7.reuse, 0x10, PT ;  /* 0x000000100700780c */ /* 0x040fe20003f06070 */
[----:B------:R-:W-:Y:S01]  /*0bf0*/  IMAD.MOV.U32 R5, RZ, RZ, RZ ;  /* 0x000000ffff057224 */ /* 0x000fe200078e00ff */
[----:B------:R-:W-:-:S04]  /*0c00*/  LOP3.LUT R6, R7, 0xf, RZ, 0xc0, !PT ;  /* 0x0000000f07067812 */ /* 0x000fc800078ec0ff */
[----:B------:R-:W-:-:S07]  /*0c10*/  ISETP.NE.AND P2, PT, R6, RZ, PT ;  /* 0x000000ff0600720c */ /* 0x000fce0003f45270 */
[----:B------:R-:W-:Y:S06]  /*0c20*/  @!P0 BRA `(.L_x_43) ;  /* 0x0000000000708947 */ /* 0x000fec0003800000 */
[----:B------:R-:W-:Y:S01]  /*0c30*/  LOP3.LUT R5, R7, 0x7ffffff0, RZ, 0xc0, !PT ;  /* 0x7ffffff007057812 */ /* 0x000fe200078ec0ff */
[----:B------:R-:W-:Y:S01]  /*0c40*/  IMAD.MOV.U32 R9, RZ, RZ, 0x7fc00000 ;  /* 0x7fc00000ff097424 */ /* 0x000fe200078e00ff */
[----:B------:R-:W-:-:S03]  /*0c50*/  IADD3 R4, P0, PT, R12, 0x20, RZ ;  /* 0x000000200c047810 */ /* 0x000fc60007f1e0ff */
[----:B------:R-:W-:Y:S01]  /*0c60*/  IMAD.MOV R0, RZ, RZ, -R5 ;  /* 0x000000ffff007224 */ /* 0x000fe200078e0a05 */
[----:B------:R-:W-:-:S09]  /*0c70*/  IADD3.X R7, PT, PT, RZ, R13, RZ, P0, !PT ;  /* 0x0000000dff077210 */ /* 0x000fd200007fe4ff */
.L_x_44:
[----:B0-----:R-:W-:Y:S01]  /*0c80*/  IMAD.MOV.U32 R2, RZ, RZ, R4 ;  /* 0x000000ffff027224 */ /* 0x001fe200078e0004 */
[----:B------:R-:W-:Y:S01]  /*0c90*/  MOV R3, R7 ;  /* 0x0000000700037202 */ /* 0x000fe20000000f00 */
[----:B------:R-:W-:-:S03]  /*0ca0*/  VIADD R0, R0, 0x10 ;  /* 0x0000001000007836 */ /* 0x000fc60000000000 */
[----:B------:R-:W-:Y:S01]  /*0cb0*/  IADD3 R4, P1, PT, R2, 0x40, RZ ;  /* 0x0000004002047810 */ /* 0x000fe20007f3e0ff */
[----:B------:R0:W-:Y:S01]  /*0cc0*/  STG.E desc[UR6][R2.64+-0x20], R9 ;  /* 0xffffe00902007986 */ /* 0x0001e2000c101906 */
[----:B------:R-:W-:-:S03]  /*0cd0*/  ISETP.NE.AND P0, PT, R0, RZ, PT ;  /* 0x000000ff0000720c */ /* 0x000fc60003f05270 */
[----:B------:R0:W-:Y:S01]  /*0ce0*/  STG.E desc[UR6][R2.64+-0x1c], R9 ;  /* 0xffffe40902007986 */ /* 0x0001e2000c101906 */
[----:B------:R-:W-:-:S03]  /*0cf0*/  IMAD.X R7, RZ, RZ, R3, P1 ;  /* 0x000000ffff077224 */ /* 0x000fc600008e0603 */
        /* <DEDUP_REMOVED lines=15> */
.L_x_43:
[----:B------:R-:W-:Y:S05]  /*0df0*/  @!P2 BRA `(.L_x_45) ;  /* 0x0000000000aca947 */ /* 0x000fea0003800000 */
[----:B------:R-:W1:Y:S01]  /*0e00*/  LDCU UR4, c[0x0][0x398] ;  /* 0x00007300ff0477ac */ /* 0x000e620008000800 */
[----:B------:R-:W-:Y:S01]  /*0e10*/  ISETP.GE.U32.AND P0, PT, R6, 0x8, PT ;  /* 0x000000080600780c */ /* 0x000fe20003f06070 */
[----:B-1----:R-:W-:-:S04]  /*0e20*/  ULOP3.LUT UR5, UR4, 0x7, URZ, 0xc0, !UPT ;  /* 0x0000000704057892 */ /* 0x002fc8000f8ec0ff */
[----:B------:R-:W-:-:S08]  /*0e30*/  UISETP.NE.AND UP0, UPT, UR5, URZ, UPT ;  /* 0x000000ff0500728c */ /* 0x000fd0000bf05270 */
[----:B------:R-:W-:Y:S05]  /*0e40*/  @!P0 BRA `(.L_x_46) ;  /* 0x00000000002c8947 */ /* 0x000fea0003800000 */
[----:B------:R-:W-:Y:S01]  /*0e50*/  MOV R7, 0x7fc00000 ;  /* 0x7fc0000000077802 */ /* 0x000fe20000000f00 */
        /* <DEDUP_REMOVED lines=10> */
.L_x_46:
[----:B------:R-:W-:Y:S05]  /*0f00*/  BRA.U !UP0, `(.L_x_45) ;  /* 0x0000000108687547 */ /* 0x000fea000b800000 */
[----:B------:R-:W-:Y:S02]  /*0f10*/  UISETP.GE.U32.AND UP0, UPT, UR5, 0x4, UPT ;  /* 0x000000040500788c */ /* 0x000fe4000bf06070 */
[----:B------:R-:W-:-:S04]  /*0f20*/  ULOP3.LUT UR4, UR4, 0x3, URZ, 0xc0, !UPT ;  /* 0x0000000304047892 */ /* 0x000fc8000f8ec0ff */
[----:B------:R-:W-:-:S03]  /*0f30*/  UISETP.NE.AND UP1, UPT, UR4, URZ, UPT ;  /* 0x000000ff0400728c */ /* 0x000fc6000bf25270 */
[----:B------:R-:W-:Y:S08]  /*0f40*/  BRA.U !UP0, `(.L_x_47) ;  /* 0x00000001081c7547 */ /* 0x000ff0000b800000 */
[C---:B------:R-:W-:Y:S01]  /*0f50*/  IMAD.WIDE.U32 R12, R5.reuse, 0x4, R12 ;  /* 0x00000004050c7825 */ /* 0x040fe200078e000c */
[----:B------:R-:W-:-:S03]  /*0f60*/  IADD3 R5, PT, PT, R5, 0x4, RZ ;  /* 0x0000000405057810 */ /* 0x000fc60007ffe0ff */
[----:B01----:R-:W-:-:S05]  /*0f70*/  IMAD.MOV.U32 R3, RZ, RZ, 0x7fc00000 ;  /* 0x7fc00000ff037424 */ /* 0x003fca00078e00ff */
[----:B------:R2:W-:Y:S04]  /*0f80*/  STG.E desc[UR6][R12.64], R3 ;  /* 0x000000030c007986 */ /* 0x0005e8000c101906 */
[----:B------:R2:W-:Y:S04]  /*0f90*/  STG.E desc[UR6][R12.64+0x4], R3 ;  /* 0x000004030c007986 */ /* 0x0005e8000c101906 */
[----:B------:R2:W-:Y:S04]  /*0fa0*/  STG.E desc[UR6][R12.64+0x8], R3 ;  /* 0x000008030c007986 */ /* 0x0005e8000c101906 */
[----:B------:R2:W-:Y:S02]  /*0fb0*/  STG.E desc[UR6][R12.64+0xc], R3 ;  /* 0x00000c030c007986 */ /* 0x0005e4000c101906 */
.L_x_47:
[----:B------:R-:W-:Y:S05]  /*0fc0*/  BRA.U !UP1, `(.L_x_45) ;  /* 0x0000000109387547 */ /* 0x000fea000b800000 */
[----:B------:R-:W3:Y:S01]  /*0fd0*/  LDCU.64 UR12, c[0x0][0x3a8] ;  /* 0x00007500ff0c77ac */ /* 0x000ee20008000a00 */
[----:B012---:R-:W-:Y:S01]  /*0fe0*/  IMAD.WIDE.U32 R2, R5, 0x4, R14 ;  /* 0x0000000405027825 */ /* 0x007fe200078e000e */
[----:B------:R-:W-:-:S03]  /*0ff0*/  UIADD3 UR4, UPT, UPT, -UR4, URZ, URZ ;  /* 0x000000ff04047290 */ /* 0x000fc6000fffe1ff */
[----:B------:R-:W-:Y:S01]  /*1000*/  IMAD.MOV.U32 R7, RZ, RZ, 0x7fc00000 ;  /* 0x7fc00000ff077424 */ /* 0x000fe200078e00ff */
[----:B---3--:R-:W-:-:S04]  /*1010*/  IADD3 R0, P0, PT, R2, UR12, RZ ;  /* 0x0000000c02007c10 */ /* 0x008fc8000ff1e0ff */
[----:B------:R-:W-:-:S09]  /*1020*/  IADD3.X R5, PT, PT, R3, UR13, RZ, P0, !PT ;  /* 0x0000000d03057c10 */ /* 0x000fd200087fe4ff */
.L_x_48:
[----:B---3--:R-:W-:Y:S01]  /*1030*/  IMAD.MOV.U32 R2, RZ, RZ, R0 ;  /* 0x000000ffff027224 */ /* 0x008fe200078e0000 */
[----:B------:R-:W-:Y:S01]  /*1040*/  MOV R3, R5 ;  /* 0x0000000500037202 */ /* 0x000fe20000000f00 */
[----:B------:R-:W-:Y:S01]  /*1050*/  UIADD3 UR4, UPT, UPT, UR4, 0x1, URZ ;  /* 0x0000000104047890 */ /* 0x000fe2000fffe0ff */
[----:B------:R-:W-:-:S03]  /*1060*/  IADD3 R0, P0, PT, R0, 0x4, RZ ;  /* 0x0000000400007810 */ /* 0x000fc60007f1e0ff */
[----:B------:R3:W-:Y:S01]  /*1070*/  STG.E desc[UR6][R2.64], R7 ;  /* 0x0000000702007986 */ /* 0x0007e2000c101906 */
[----:B------:R-:W-:Y:S01]  /*1080*/  UISETP.NE.AND UP0, UPT, UR4, URZ, UPT ;  /* 0x000000ff0400728c */ /* 0x000fe2000bf05270 */
[----:B------:R-:W-:-:S08]  /*1090*/  IMAD.X R5, RZ, RZ, R5, P0 ;  /* 0x000000ffff057224 */ /* 0x000fd000000e0605 */
[----:B------:R-:W-:Y:S05]  /*10a0*/  BRA.U UP0, `(.L_x_48) ;  /* 0xfffffffd00e07547 */ /* 0x000fea000b83ffff */
.L_x_45:
[----:B------:R-:W4:Y:S01]  /*10b0*/  LDCU UR4, c[0x0][0x398] ;  /* 0x00007300ff0477ac */ /* 0x000f220008000800 */
[----:B------:R-:W-:Y:S01]  /*10c0*/  ISETP.NE.AND P2, PT, R6, RZ, PT ;  /* 0x000000ff0600720c */ /* 0x000fe20003f45270 */
[----:B------:R-:W-:Y:S01]  /*10d0*/  IMAD.MOV.U32 R5, RZ, RZ, RZ ;  /* 0x000000ffff057224 */ /* 0x000fe200078e00ff */
[----:B----4-:R-:W-:-:S09]  /*10e0*/  UISETP.GE.U32.AND UP0, UPT, UR4, 0x10, UPT ;  /* 0x000000100400788c */ /* 0x010fd2000bf06070 */
[----:B------:R-:W-:Y:S05]  /*10f0*/  BRA.U !UP0, `(.L_x_49) ;  /* 0x00000001087c7547 */ /* 0x000fea000b800000 */
[----:B------:R-:W4:Y:S01]  /*1100*/  LDCU.64 UR12, c[0x0][0x3b0] ;  /* 0x00007600ff0c77ac */ /* 0x000f220008000a00 */
[----:B0-----:R-:W-:Y:S01]  /*1110*/  MOV R9, 0x7fc00000 ;  /* 0x7fc0000000097802 */ /* 0x001fe20000000f00 */
[----:B------:R-:W-:-:S04]  /*1120*/  ULOP3.LUT UR4, UR4, 0x7ffffff0, URZ, 0xc0, !UPT ;  /* 0x7ffffff004047892 */ /* 0x000fc8000f8ec0ff */
[----:B------:R-:W-:Y:S02]  /*1130*/  UIADD3 UR5, UPT, UPT, -UR4, URZ, URZ ;  /* 0x000000ff04057290 */ /* 0x000fe4000fffe1ff */
[----:B------:R-:W-:Y:S01]  /*1140*/  IMAD.U32 R5, RZ, RZ, UR4 ;  /* 0x00000004ff057e24 */ /* 0x000fe2000f8e00ff */
[----:B----4-:R-:W-:-:S04]  /*1150*/  IADD3 R0, P0, PT, R14, UR12, RZ ;  /* 0x0000000c0e007c10 */ /* 0x010fc8000ff1e0ff */
[----:B------:R-:W-:-:S04]  /*1160*/  IADD3 R0, P1, PT, R0, 0x20, RZ ;  /* 0x0000002000007810 */ /* 0x000fc80007f3e0ff */
[----:B-1-3--:R-:W-:-:S09]  /*1170*/  IADD3.X R7, PT, PT, RZ, UR13, R15, P1, P0 ;  /* 0x0000000dff077c10 */ /* 0x00afd20008fe040f */
.L_x_50:
[----:B----4-:R-:W-:Y:S01]  /*1180*/  IMAD.MOV.U32 R2, RZ, RZ, R0 ;  /* 0x000000ffff027224 */ /* 0x010fe200078e0000 */
[----:B--2---:R-:W-:Y:S01]  /*1190*/  MOV R3, R7 ;  /* 0x0000000700037202 */ /* 0x004fe20000000f00 */
[----:B------:R-:W-:-:S03]  /*11a0*/  UIADD3 UR5, UPT, UPT, UR5, 0x10, URZ ;  /* 0x0000001005057890 */ /* 0x000fc6000fffe0ff */
[----:B------:R-:W-:Y:S01]  /*11b0*/  IADD3 R0, P0, PT, R2, 0x40, RZ ;  /* 0x0000004002007810 */ /* 0x000fe20007f1e0ff */
[----:B------:R4:W-:Y:S01]  /*11c0*/  STG.E desc[UR6][R2.64+-0x20], R9 ;  /* 0xffffe00902007986 */ /* 0x0009e2000c101906 */
[----:B------:R-:W-:-:S03]  /*11d0*/  UISETP.NE.AND UP0, UPT, UR5, URZ, UPT ;  /* 0x000000ff0500728c */ /* 0x000fc6000bf05270 */
        /* <DEDUP_REMOVED lines=16> */
[----:B------:R-:W-:Y:S05]  /*12e0*/  BRA.U UP0, `(.L_x_50) ;  /* 0xfffffffd00a47547 */ /* 0x000fea000b83ffff */
.L_x_49:
[----:B------:R-:W-:Y:S05]  /*12f0*/  @!P2 EXIT ;  /* 0x000000000000a94d */ /* 0x000fea0003800000 */
[----:B------:R-:W5:Y:S01]  /*1300*/  LDCU UR4, c[0x0][0x398] ;  /* 0x00007300ff0477ac */ /* 0x000f620008000800 */
[----:B------:R-:W-:Y:S01]  /*1310*/  ISETP.GE.U32.AND P0, PT, R6, 0x8, PT ;  /* 0x000000080600780c */ /* 0x000fe20003f06070 */
[----:B-----5:R-:W-:-:S06]  /*1320*/  ULOP3.LUT UR5, UR4, 0x7, URZ, 0xc0, !UPT ;  /* 0x0000000704057892 */ /* 0x020fcc000f8ec0ff */
[----:B------:R-:W-:-:S06]  /*1330*/  ISETP.NE.AND P1, PT, RZ, UR5, PT ;  /* 0x00000005ff007c0c */ /* 0x000fcc000bf25270 */
[----:B------:R-:W-:Y:S07]  /*1340*/  @!P0 BRA `(.L_x_51) ;  /* 0x00000000002c8947 */ /* 0x000fee0003800000 */
[----:B-1-3--:R-:W-:Y:S02]  /*1350*/  IMAD.MOV.U32 R7, RZ, RZ, 0x7fc00000 ;  /* 0x7fc00000ff077424 */ /* 0x00afe400078e00ff */
[C---:B0-2-4-:R-:W-:Y:S01]  /*1360*/  IMAD.WIDE.U32 R2, R5.reuse, 0x4, R10 ;  /* 0x0000000405027825 */ /* 0x055fe200078e000a */
[----:B------:R-:W-:-:S04]  /*1370*/  IADD3 R5, PT, PT, R5, 0x8, RZ ;  /* 0x0000000805057810 */ /* 0x000fc80007ffe0ff */
        /* <DEDUP_REMOVED lines=8> */
.L_x_51:
[----:B------:R-:W-:Y:S05]  /*1400*/  @!P1 EXIT ;  /* 0x000000000000994d */ /* 0x000fea0003800000 */
[----:B------:R-:W-:Y:S02]  /*1410*/  UISETP.GE.U32.AND UP0, UPT, UR5, 0x4, UPT ;  /* 0x000000040500788c */ /* 0x000fe4000bf06070 */
[----:B------:R-:W-:-:S06]  /*1420*/  ULOP3.LUT UR4, UR4, 0x3, URZ, 0xc0, !UPT ;  /* 0x0000000304047892 */ /* 0x000fcc000f8ec0ff */
[----:B------:R-:W-:Y:S01]  /*1430*/  ISETP.NE.AND P0, PT, RZ, UR4, PT ;  /* 0x00000004ff007c0c */ /* 0x000fe2000bf05270 */
[----:B------:R-:W-:-:S12]  /*1440*/  BRA.U !UP0, `(.L_x_52) ;  /* 0x00000001081c7547 */ /* 0x000fd8000b800000 */
[----:B------:R-:W-:-:S04]  /*1450*/  IMAD.WIDE.U32 R10, R5, 0x4, R10 ;  /* 0x00000004050a7825 */ /* 0x000fc800078e000a */
[----:B01234-:R-:W-:Y:S02]  /*1460*/  IMAD.MOV.U32 R3, RZ, RZ, 0x7fc00000 ;  /* 0x7fc00000ff037424 */ /* 0x01ffe400078e00ff */
[----:B------:R-:W-:-:S03]  /*1470*/  VIADD R5, R5, 0x4 ;  /* 0x0000000405057836 */ /* 0x000fc60000000000 */
[----:B------:R0:W-:Y:S04]  /*1480*/  STG.E desc[UR6][R10.64], R3 ;  /* 0x000000030a007986 */ /* 0x0001e8000c101906 */
[----:B------:R0:W-:Y:S04]  /*1490*/  STG.E desc[UR6][R10.64+0x4], R3 ;  /* 0x000004030a007986 */ /* 0x0001e8000c101906 */
[----:B------:R0:W-:Y:S04]  /*14a0*/  STG.E desc[UR6][R10.64+0x8], R3 ;  /* 0x000008030a007986 */ /* 0x0001e8000c101906 */
[----:B------:R0:W-:Y:S02]  /*14b0*/  STG.E desc[UR6][R10.64+0xc], R3 ;  /* 0x00000c030a007986 */ /* 0x0001e4000c101906 */
.L_x_52:
[----:B------:R-:W-:Y:S05]  /*14c0*/  @!P0 EXIT ;  /* 0x000000000000894d */ /* 0x000fea0003800000 */
[----:B------:R-:W5:Y:S01]  /*14d0*/  LDCU.64 UR12, c[0x0][0x3b0] ;  /* 0x00007600ff0c77ac */ /* 0x000f620008000a00 */
[----:B------:R-:W-:Y:S01]  /*14e0*/  IMAD.WIDE.U32 R14, R5, 0x4, R14 ;  /* 0x00000004050e7825 */ /* 0x000fe200078e000e */
[----:B------:R-:W-:Y:S01]  /*14f0*/  MOV R5, 0x7fc00000 ;  /* 0x7fc0000000057802 */ /* 0x000fe20000000f00 */
[----:B------:R-:W-:Y:S01]  /*1500*/  UIADD3 UR4, UPT, UPT, -UR4, URZ, URZ ;  /* 0x000000ff04047290 */ /* 0x000fe2000fffe1ff */
[----:B-----5:R-:W-:-:S04]  /*1510*/  IADD3 R0, P0, PT, R14, UR12, RZ ;  /* 0x0000000c0e007c10 */ /* 0x020fc8000ff1e0ff */
[----:B------:R-:W-:-:S09]  /*1520*/  IADD3.X R15, PT, PT, R15, UR13, RZ, P0, !PT ;  /* 0x0000000d0f0f7c10 */ /* 0x000fd200087fe4ff */
.L_x_53:
[----:B01-34-:R-:W-:Y:S01]  /*1530*/  IMAD.MOV.U32 R2, RZ, RZ, R0 ;  /* 0x000000ffff027224 */ /* 0x01bfe200078e0000 */
[----:B------:R-:W-:Y:S01]  /*1540*/  UIADD3 UR4, UPT, UPT, UR4, 0x1, URZ ;  /* 0x0000000104047890 */ /* 0x000fe2000fffe0ff */
[----:B--2---:R-:W-:Y:S01]  /*1550*/  IMAD.MOV.U32 R3, RZ, RZ, R15 ;  /* 0x000000ffff037224 */ /* 0x004fe200078e000f */
[----:B------:R-:W-:Y:S02]  /*1560*/  IADD3 R0, P0, PT, R0, 0x4, RZ ;  /* 0x0000000400007810 */ /* 0x000fe40007f1e0ff */
[----:B------:R-:W-:Y:S02]  /*1570*/  UISETP.NE.AND UP0, UPT, UR4, URZ, UPT ;  /* 0x000000ff0400728c */ /* 0x000fe4000bf05270 */
[----:B------:R0:W-:Y:S01]  /*1580*/  STG.E desc[UR6][R2.64], R5 ;  /* 0x0000000502007986 */ /* 0x0001e2000c101906 */
[----:B------:R-:W-:-:S06]  /*1590*/  IADD3.X R15, PT, PT, RZ, R15, RZ, P0, !PT ;  /* 0x0000000fff0f7210 */ /* 0x000fcc00007fe4ff */
[----:B------:R-:W-:Y:S05]  /*15a0*/  BRA.U UP0, `(.L_x_53) ;  /* 0xfffffffd00e07547 */ /* 0x000fea000b83ffff */
[----:B------:R-:W-:Y:S05]  /*15b0*/  EXIT ;  /* 0x000000000000794d */ /* 0x000fea0003800000 */
.L_x_42:
[C---:B------:R-:W-:Y:S01]  /*15c0*/  ISETP.GE.AND P0, PT, R4.reuse, 0x2, PT ;  /* 0x000000020400780c */ /* 0x040fe20003f06270 */
[----:B------:R-:W-:Y:S01]  /*15d0*/  BSSY.RECONVERGENT B0, `(.L_x_54) ;  /* 0x00000a1000007945 */ /* 0x000fe20003800200 */
[----:B------:R-:W-:-:S11]  /*15e0*/  VIADD R5, R4, 0xffffffff ;  /* 0xffffffff04057836 */ /* 0x000fd60000000000 */
[----:B------:R-:W-:Y:S05]  /*15f0*/  @!P0 BRA `(.L_x_55) ;  /* 0x0000000800788947 */ /* 0x000fea0003800000 */
[----:B------:R-:W-:Y:S01]  /*1600*/  VIADD R18, R4, 0xfffffffe ;  /* 0xfffffffe04127836 */ /* 0x000fe20000000000 */
[----:B------:R-:W-:Y:S01]  /*1610*/  LOP3.LUT R16, R5, 0xf, RZ, 0xc0, !PT ;  /* 0x0000000f05107812 */ /* 0x000fe200078ec0ff */
[----:B------:R-:W-:Y:S01]  /*1620*/  BSSY.RECONVERGENT B1, `(.L_x_56) ;  /* 0x0000021000017945 */ /* 0x000fe20003800200 */
[----:B------:R-:W-:Y:S02]  /*1630*/  HFMA2 R9, -RZ, RZ, 0, 0 ;  /* 0x00000000ff097431 */ /* 0x000fe400000001ff */
[----:B------:R-:W-:Y:S02]  /*1640*/  ISETP.GE.U32.AND P0, PT, R18, 0xf, PT ;  /* 0x0000000f1200780c */ /* 0x000fe40003f06070 */
[----:B------:R-:W-:-:S11]  /*1650*/  ISETP.NE.AND P1, PT, R16, RZ, PT ;  /* 0x000000ff1000720c */ /* 0x000fd60003f25270 */
[----:B------:R-:W-:Y:S05]  /*1660*/  @!P0 BRA `(.L_x_57) ;  /* 0x0000000000708947 */ /* 0x000fea0003800000 */
[----:B------:R-:W-:Y:S01]  /*1670*/  IADD3 R8, P0, PT, R12, 0x20, RZ ;  /* 0x000000200c087810 */ /* 0x000fe20007f1e0ff */
[----:B------:R-:W-:Y:S01]  /*1680*/  IMAD.MOV.U32 R19, RZ, RZ, 0x7fc00000 ;  /* 0x7fc00000ff137424 */ /* 0x000fe200078e00ff */
[----:B------:R-:W-:-:S03]  /*1690*/  LOP3.LUT R9, R5, 0xfffffff0, RZ, 0xc0, !PT ;  /* 0xfffffff005097812 */ /* 0x000fc600078ec0ff */
[----:B------:R-:W-:Y:S01]  /*16a0*/  IMAD.X R17, RZ, RZ, R13, P0 ;  /* 0x000000ffff117224 */ /* 0x000fe200000e060d */
[----:B------:R-:W-:-:S07]  /*16b0*/  IADD3 R2, PT, PT, -R9, RZ, RZ ;  /* 0x000000ff09027210 */ /* 0x000fce0007ffe1ff */
.L_x_58:
[----:B0-----:R-:W-:Y:S01]  /*16c0*/  IMAD.MOV.U32 R6, RZ, RZ, R8 ;  /* 0x000000ffff067224 */ /* 0x001fe200078e0008 */
[----:B------:R-:W-:Y:S01]  /*16d0*/  IADD3 R2, PT, PT, R2, 0x10, RZ ;  /* 0x0000001002027810 */ /* 0x000fe20007ffe0ff */
[----:B------:R-:W-:-:S03]  /*16e0*/  IMAD.MOV.U32 R7, RZ, RZ, R17 ;  /* 0x000000ffff077224 */ /* 0x000fc600078e0011 */
[----:B------:R-:W-:Y:S02]  /*16f0*/  ISETP.NE.AND P0, PT, R2, RZ, PT ;  /* 0x000000ff0200720c */ /* 0x000fe40003f05270 */
[----:B------:R0:W-:Y:S01]  /*1700*/  STG.E desc[UR6][R6.64+-0x20], R19 ;  /* 0xffffe01306007986 */ /* 0x0001e2000c101906 */
[----:B------:R-:W-:-:S03]  /*1710*/  IADD3 R8, P2, PT, R6, 0x40, RZ ;  /* 0x0000004006087810 */ /* 0x000fc60007f5e0ff */
[----:B------:R0:W-:Y:S02]  /*1720*/  STG.E desc[UR6][R6.64+-0x1c], R19 ;  /* 0xffffe41306007986 */ /* 0x0001e4000c101906 */
[----:B------:R-:W-:Y:S02]  /*1730*/  IMAD.X R17, RZ, RZ, R7, P2 ;  /* 0x000000ffff117224 */ /* 0x000fe400010e0607 */
        /* <DEDUP_REMOVED lines=15> */
.L_x_57:
[----:B------:R-:W-:Y:S05]  /*1830*/  BSYNC.RECONVERGENT B1 ;  /* 0x0000000000017941 */ /* 0x000fea0003800200 */
.L_x_56:
[----:B------:R-:W-:Y:S04]  /*1840*/  BSSY.RECONVERGENT B1, `(.L_x_59) ;  /* 0x000002c000017945 */ /* 0x000fe80003800200 */
[----:B------:R-:W-:Y:S05]  /*1850*/  @!P1 BRA `(.L_x_60) ;  /* 0x0000000000a89947 */ /* 0x000fea0003800000 */
[----:B------:R-:W-:Y:S01]  /*1860*/  ISETP.GE.U32.AND P0, PT, R16, 0x8, PT ;  /* 0x000000081000780c */ /* 0x000fe20003f06070 */
[----:B------:R-:W-:Y:S01]  /*1870*/  BSSY.RECONVERGENT B2, `(.L_x_61) ;  /* 0x000000f000027945 */ /* 0x000fe20003800200 */
[----:B------:R-:W-:-:S04]  /*1880*/  LOP3.LUT R2, R5, 0x7, RZ, 0xc0, !PT ;  /* 0x0000000705027812 */ /* 0x000fc800078ec0ff */
[----:B------:R-:W-:-:S07]  /*1890*/  ISETP.NE.AND P1, PT, R2, RZ, PT ;  /* 0x000000ff0200720c */ /* 0x000fce0003f25270 */
[----:B------:R-:W-:Y:S06]  /*18a0*/  @!P0 BRA `(.L_x_62) ;  /* 0x00000000002c8947 */ /* 0x000fec0003800000 */
[----:B------:R-:W-:Y:S02]  /*18b0*/  IMAD.MOV.U32 R17, RZ, RZ, 0x7fc00000 ;  /* 0x7fc00000ff117424 */ /* 0x000fe400078e00ff */
[C---:B0-----:R-:W-:Y:S01]  /*18c0*/  IMAD.WIDE.U32 R6, R9.reuse, 0x4, R12 ;  /* 0x0000000409067825 */ /* 0x041fe200078e000c */
        /* <DEDUP_REMOVED lines=9> */
.L_x_62:
[----:B------:R-:W-:Y:S05]  /*1960*/  BSYNC.RECONVERGENT B2 ;  /* 0x0000000000027941 */ /* 0x000fea0003800200 */
.L_x_61:
[----:B------:R-:W-:Y:S05]  /*1970*/  @!P1 BRA `(.L_x_60) ;  /* 0x0000000000609947 */ /* 0x000fea0003800000 */
[----:B------:R-:W-:Y:S02]  /*1980*/  ISETP.GE.U32.AND P0, PT, R2, 0x4, PT ;  /* 0x000000040200780c */ /* 0x000fe40003f06070 */
[----:B------:R-:W-:-:S04]  /*1990*/  LOP3.LUT R2, R5, 0x3, RZ, 0xc0, !PT ;  /* 0x0000000305027812 */ /* 0x000fc800078ec0ff */
[----:B------:R-:W-:-:S07]  /*19a0*/  ISETP.NE.AND P1, PT, R2, RZ, PT ;  /* 0x000000ff0200720c */ /* 0x000fce0003f25270 */
[----:B01----:R-:W-:-:S04]  /*19b0*/  @P0 IMAD.WIDE.U32 R6, R9, 0x4, R12 ;  /* 0x0000000409060825 */ /* 0x003fc800078e000c */
[----:B------:R-:W-:Y:S02]  /*19c0*/  @P0 IMAD.MOV.U32 R17, RZ, RZ, 0x7fc00000 ;  /* 0x7fc00000ff110424 */ /* 0x000fe400078e00ff */
[----:B------:R-:W-:-:S03]  /*19d0*/  @P0 VIADD R9, R9, 0x4 ;  /* 0x0000000409090836 */ /* 0x000fc60000000000 */
[----:B------:R2:W-:Y:S04]  /*19e0*/  @P0 STG.E desc[UR6][R6.64], R17 ;  /* 0x0000001106000986 */ /* 0x0005e8000c101906 */
[----:B------:R2:W-:Y:S04]  /*19f0*/  @P0 STG.E desc[UR6][R6.64+0x4], R17 ;  /* 0x0000041106000986 */ /* 0x0005e8000c101906 */
[----:B------:R2:W-:Y:S04]  /*1a00*/  @P0 STG.E desc[UR6][R6.64+0x8], R17 ;  /* 0x0000081106000986 */ /* 0x0005e8000c101906 */
[----:B------:R2:W-:Y:S01]  /*1a10*/  @P0 STG.E desc[UR6][R6.64+0xc], R17 ;  /* 0x00000c1106000986 */ /* 0x0005e2000c101906 */
[----:B------:R-:W-:Y:S05]  /*1a20*/  @!P1 BRA `(.L_x_60) ;  /* 0x0000000000349947 */ /* 0x000fea0003800000 */
[----:B--2---:R-:W-:Y:S01]  /*1a30*/  IMAD.WIDE.U32 R6, R9, 0x4, R14 ;  /* 0x0000000409067825 */ /* 0x004fe200078e000e */
[----:B------:R-:W-:-:S03]  /*1a40*/  IADD3 R2, PT, PT, -R2, RZ, RZ ;  /* 0x000000ff02027210 */ /* 0x000fc60007ffe1ff */
[----:B------:R-:W-:Y:S01]  /*1a50*/  IMAD.MOV.U32 R17, RZ, RZ, 0x7fc00000 ;  /* 0x7fc00000ff117424 */ /* 0x000fe200078e00ff */
[----:B------:R-:W-:-:S04]  /*1a60*/  IADD3 R8, P0, PT, R6, UR8, RZ ;  /* 0x0000000806087c10 */ /* 0x000fc8000ff1e0ff */
[----:B------:R-:W-:-:S09]  /*1a70*/  IADD3.X R9, PT, PT, R7, UR9, RZ, P0, !PT ;  /* 0x0000000907097c10 */ /* 0x000fd200087fe4ff */
.L_x_63:
[----:B------:R-:W-:Y:S01]  /*1a80*/  IMAD.MOV.U32 R6, RZ, RZ, R8 ;  /* 0x000000ffff067224 */ /* 0x000fe200078e0008 */
[----:B------:R-:W-:Y:S01]  /*1a90*/  MOV R7, R9 ;  /* 0x0000000900077202 */ /* 0x000fe20000000f00 */
[----:B------:R-:W-:Y:S01]  /*1aa0*/  VIADD R2, R2, 0x1 ;  /* 0x0000000102027836 */ /* 0x000fe20000000000 */
[----:B------:R-:W-:-:S03]  /*1ab0*/  IADD3 R8, P1, PT, R8, 0x4, RZ ;  /* 0x0000000408087810 */ /* 0x000fc60007f3e0ff */
[----:B------:R3:W-:Y:S01]  /*1ac0*/  STG.E desc[UR6][R6.64], R17 ;  /* 0x0000001106007986 */ /* 0x0007e2000c101906 */
[----:B------:R-:W-:Y:S01]  /*1ad0*/  ISETP.NE.AND P0, PT, R2, RZ, PT ;  /* 0x000000ff0200720c */ /* 0x000fe20003f05270 */
[----:B------:R-:W-:-:S12]  /*1ae0*/  IMAD.X R9, RZ, RZ, R9, P1 ;  /* 0x000000ffff097224 */ /* 0x000fd800008e0609 */
[----:B---3--:R-:W-:Y:S05]  /*1af0*/  @P0 BRA `(.L_x_63) ;  /* 0xfffffffc00e00947 */ /* 0x008fea000383ffff */
.L_x_60:
[----:B------:R-:W-:Y:S05]  /*1b00*/  BSYNC.RECONVERGENT B1 ;  /* 0x0000000000017941 */ /* 0x000fea0003800200 */
.L_x_59:
[----:B------:R-:W-:Y:S01]  /*1b10*/  ISETP.GE.U32.AND P0, PT, R18, 0xf, PT ;  /* 0x0000000f1200780c */ /* 0x000fe20003f06070 */
[----:B------:R-:W-:Y:S01]  /*1b20*/  BSSY.RECONVERGENT B1, `(.L_x_64) ;  /* 0x0000020000017945 */ /* 0x000fe20003800200 */
[----:B------:R-:W-:Y:S01]  /*1b30*/  HFMA2 R9, -RZ, RZ, 0, 0 ;  /* 0x00000000ff097431 */ /* 0x000fe200000001ff */
[----:B------:R-:W-:-:S10]  /*1b40*/  ISETP.NE.AND P2, PT, R16, RZ, PT ;  /* 0x000000ff1000720c */ /* 0x000fd40003f45270 */
[----:B------:R-:W-:Y:S05]  /*1b50*/  @!P0 BRA `(.L_x_65) ;  /* 0x0000000000708947 */ /* 0x000fea0003800000 */
[----:B------:R-:W-:Y:S01]  /*1b60*/  IADD3 R8, P0, PT, R10, 0x20, RZ ;  /* 0x000000200a087810 */ /* 0x000fe20007f1e0ff */
[----:B0-----:R-:W-:Y:S01]  /*1b70*/  IMAD.MOV.U32 R19, RZ, RZ, 0x7fc00000 ;  /* 0x7fc00000ff137424 */ /* 0x001fe200078e00ff */
[----:B------:R-:W-:-:S03]  /*1b80*/  LOP3.LUT R9, R5, 0xfffffff0, RZ, 0xc0, !PT ;  /* 0xfffffff005097812 */ /* 0x000fc600078ec0ff */
[----:B-12---:R-:W-:Y:S01]  /*1b90*/  IMAD.X R17, RZ, RZ, R11, P0 ;  /* 0x000000ffff117224 */ /* 0x006fe200000e060b */
[----:B------:R-:W-:-:S07]  /*1ba0*/  IADD3 R2, PT, PT, -R9, RZ, RZ ;  /* 0x000000ff09027210 */ /* 0x000fce0007ffe1ff */
.L_x_66:
[----:B---3--:R-:W-:Y:S01]  /*1bb0*/  IMAD.MOV.U32 R6, RZ, RZ, R8 ;  /* 0x000000ffff067224 */ /* 0x008fe200078e0008 */
        /* <DEDUP_REMOVED lines=22> */
.L_x_65:
[----:B------:R-:W-:Y:S05]  /*1d20*/  BSYNC.RECONVERGENT B1 ;  /* 0x0000000000017941 */ /* 0x000fea0003800200 */
.L_x_64:
[----:B------:R-:W-:Y:S05]  /*1d30*/  @!P2 BRA `(.L_x_55) ;  /* 0x0000000000a8a947 */ /* 0x000fea0003800000 */
[----:B------:R-:W-:Y:S01]  /*1d40*/  ISETP.GE.U32.AND P1, PT, R16, 0x8, PT ;  /* 0x000000081000780c */ /* 0x000fe20003f26070 */
[----:B------:R-:W-:Y:S01]  /*1d50*/  BSSY.RECONVERGENT B1, `(.L_x_67) ;  /* 0x000000f000017945 */ /* 0x000fe20003800200 */
[----:B------:R-:W-:-:S04]  /*1d60*/  LOP3.LUT R2, R5, 0x7, RZ, 0xc0, !PT ;  /* 0x0000000705027812 */ /* 0x000fc800078ec0ff */
[----:B------:R-:W-:-:S07]  /*1d70*/  ISETP.NE.AND P0, PT, R2, RZ, PT ;  /* 0x000000ff0200720c */ /* 0x000fce0003f05270 */
[----:B------:R-:W-:Y:S06]  /*1d80*/  @!P1 BRA `(.L_x_68) ;  /* 0x00000000002c9947 */ /* 0x000fec0003800000 */
[----:B-12---:R-:W-:Y:S02]  /*1d90*/  IMAD.MOV.U32 R17, RZ, RZ, 0x7fc00000 ;  /* 0x7fc00000ff117424 */ /* 0x006fe400078e00ff */
[C---:B0--3--:R-:W-:Y:S01]  /*1da0*/  IMAD.WIDE.U32 R6, R9.reuse, 0x4, R10 ;  /* 0x0000000409067825 */ /* 0x049fe200078e000a */
        /* <DEDUP_REMOVED lines=9> */
.L_x_68:
[----:B------:R-:W-:Y:S05]  /*1e40*/  BSYNC.RECONVERGENT B1 ;  /* 0x0000000000017941 */ /* 0x000fea0003800200 */
.L_x_67:
[----:B------:R-:W-:Y:S05]  /*1e50*/  @!P0 BRA `(.L_x_55) ;  /* 0x0000000000608947 */ /* 0x000fea0003800000 */
[----:B------:R-:W-:Y:S02]  /*1e60*/  ISETP.GE.U32.AND P0, PT, R2, 0x4, PT ;  /* 0x000000040200780c */ /* 0x000fe40003f06070 */
[----:B------:R-:W-:-:S04]  /*1e70*/  LOP3.LUT R2, R5, 0x3, RZ, 0xc0, !PT ;  /* 0x0000000305027812 */ /* 0x000fc800078ec0ff */
[----:B------:R-:W-:-:S07]  /*1e80*/  ISETP.NE.AND P1, PT, R2, RZ, PT ;  /* 0x000000ff0200720c */ /* 0x000fce0003f25270 */
[----:B-12-4-:R-:W-:Y:S02]  /*1e90*/  @P0 IMAD.MOV.U32 R17, RZ, RZ, 0x7fc00000 ;  /* 0x7fc00000ff110424 */ /* 0x016fe400078e00ff */
[----:B0--3--:R-:W-:-:S04]  /*1ea0*/  @P0 IMAD.WIDE.U32 R6, R9, 0x4, R10 ;  /* 0x0000000409060825 */ /* 0x009fc800078e000a */
[----:B------:R-:W-:Y:S01]  /*1eb0*/  @P0 VIADD R9, R9, 0x4 ;  /* 0x0000000409090836 */ /* 0x000fe20000000000 */
[----:B------:R0:W-:Y:S04]  /*1ec0*/  @P0 STG.E desc[UR6][R6.64], R17 ;  /* 0x0000001106000986 */ /* 0x0001e8000c101906 */
[----:B------:R0:W-:Y:S04]  /*1ed0*/  @P0 STG.E desc[UR6][R6.64+0x4], R17 ;  /* 0x0000041106000986 */ /* 0x0001e8000c101906 */
[----:B------:R0:W-:Y:S04]  /*1ee0*/  @P0 STG.E desc[UR6][R6.64+0x8], R17 ;  /* 0x0000081106000986 */ /* 0x0001e8000c101906 */
[----:B------:R0:W-:Y:S01]  /*1ef0*/  @P0 STG.E desc[UR6][R6.64+0xc], R17 ;  /* 0x00000c1106000986 */ /* 0x0001e2000c101906 */
[----:B------:R-:W-:Y:S05]  /*1f00*/  @!P1 BRA `(.L_x_55) ;  /* 0x0000000000349947 */ /* 0x000fea0003800000 */
[----:B0-----:R-:W-:Y:S01]  /*1f10*/  IMAD.WIDE.U32 R6, R9, 0x4, R14 ;  /* 0x0000000409067825 */ /* 0x001fe200078e000e */
[----:B------:R-:W-:-:S03]  /*1f20*/  IADD3 R2, PT, PT, -R2, RZ, RZ ;  /* 0x000000ff02027210 */ /* 0x000fc60007ffe1ff */
[----:B------:R-:W-:Y:S01]  /*1f30*/  IMAD.MOV.U32 R17, RZ, RZ, 0x7fc00000 ;  /* 0x7fc00000ff117424 */ /* 0x000fe200078e00ff */
[----:B------:R-:W-:-:S04]  /*1f40*/  IADD3 R8, P0, PT, R6, UR10, RZ ;  /* 0x0000000a06087c10 */ /* 0x000fc8000ff1e0ff */
[----:B------:R-:W-:-:S09]  /*1f50*/  IADD3.X R9, PT, PT, R7, UR11, RZ, P0, !PT ;  /* 0x0000000b07097c10 */ /* 0x000fd200087fe4ff */
.L_x_69:
[----:B------:R-:W-:Y:S01]  /*1f60*/  IMAD.MOV.U32 R6, RZ, RZ, R8 ;  /* 0x000000ffff067224 */ /* 0x000fe200078e0008 */
[----:B------:R-:W-:Y:S01]  /*1f70*/  MOV R7, R9 ;  /* 0x0000000900077202 */ /* 0x000fe20000000f00 */
[----:B------:R-:W-:Y:S01]  /*1f80*/  VIADD R2, R2, 0x1 ;  /* 0x0000000102027836 */ /* 0x000fe20000000000 */
[----:B------:R-:W-:-:S03]  /*1f90*/  IADD3 R8, P1, PT, R8, 0x4, RZ ;  /* 0x0000000408087810 */ /* 0x000fc60007f3e0ff */
[----:B------:R0:W-:Y:S01]  /*1fa0*/  STG.E desc[UR6][R6.64], R17 ;  /* 0x0000001106007986 */ /* 0x0001e2000c101906 */
[----:B------:R-:W-:Y:S01]  /*1fb0*/  ISETP.NE.AND P0, PT, R2, RZ, PT ;  /* 0x000000ff0200720c */ /* 0x000fe20003f05270 */
[----:B------:R-:W-:-:S12]  /*1fc0*/  IMAD.X R9, RZ, RZ, R9, P1 ;  /* 0x000000ffff097224 */ /* 0x000fd800008e0609 */
[----:B0-----:R-:W-:Y:S05]  /*1fd0*/  @P0 BRA `(.L_x_69) ;  /* 0xfffffffc00e00947 */ /* 0x001fea000383ffff */
.L_x_55:
[----:B------:R-:W-:Y:S05]  /*1fe0*/  BSYNC.RECONVERGENT B0 ;  /* 0x0000000000007941 */ /* 0x000fea0003800200 */
.L_x_54:
[----:B------:R-:W0:Y:S08]  /*1ff0*/  LDC.64 R24, c[0x0][0x380] ;  /* 0x0000e000ff187b82 */ /* 0x000e300000000a00 */
[----:B01234-:R-:W0:Y:S01]  /*2000*/  LDC.64 R6, c[0x0][0x388] ;  /* 0x0000e200ff067b82 */ /* 0x01fe220000000a00 */
[----:B------:R-:W-:-:S06]  /*2010*/  IMAD.WIDE.U32 R24, R3, 0x4, R24 ;  /* 0x0000000403187825 */ /* 0x000fcc00078e0018 */
[----:B------:R1:W5:Y:S01]  /*2020*/  LDG.E.CONSTANT R24, desc[UR6][R24.64] ;  /* 0x0000000618187981 */ /* 0x000362000c1e9900 */
[----:B0-----:R-:W-:-:S05]  /*2030*/  IMAD.WIDE.U32 R6, R3, 0x4, R6 ;  /* 0x0000000403067825 */ /* 0x001fca00078e0006 */
[----:B------:R1:W5:Y:S01]  /*2040*/  LDG.E.CONSTANT R23, desc[UR6][R6.64] ;  /* 0x0000000606177981 */ /* 0x000362000c1e9900 */
[----:B------:R-:W-:Y:S01]  /*2050*/  ISETP.GT.AND P0, PT, R5, R3, PT ;  /* 0x000000030500720c */ /* 0x000fe20003f04270 */
[----:B------:R-:W-:Y:S01]  /*2060*/  BSSY.RECONVERGENT B0, `(.L_x_70) ;  /* 0x00000aa000007945 */ /* 0x000fe20003800200 */
[----:B------:R-:W-:Y:S02]  /*2070*/  HFMA2 R2, -RZ, RZ, 0, 0 ;  /* 0x00000000ff027431 */ /* 0x000fe400000001ff */
[----:B------:R-:W-:-:S09]  /*2080*/  IMAD.MOV.U32 R20, RZ, RZ, RZ ;  /* 0x000000ffff147224 */ /* 0x000fd200078e00ff */
[----:B-1----:R-:W-:Y:S05]  /*2090*/  @!P0 BRA `(.L_x_71) ;  /* 0x0000000800988947 */ /* 0x002fea0003800000 */
[----:B------:R-:W0:Y:S01]  /*20a0*/  LDC R19, c[0x0][0x3a0] ;  /* 0x0000e800ff137b82 */ /* 0x000e220000000800 */
[----:B------:R-:W-:Y:S01]  /*20b0*/  LOP3.LUT R2, R0, 0x3, RZ, 0xc0, !PT ;  /* 0x0000000300027812 */ /* 0x000fe200078ec0ff */
[----:B------:R-:W-:Y:S01]  /*20c0*/  BSSY.RECONVERGENT B1, `(.L_x_72) ;  /* 0x0000039000017945 */ /* 0x000fe20003800200 */
[----:B------:R-:W-:Y:S01]  /*20d0*/  IMAD.MOV.U32 R17, RZ, RZ, RZ ;  /* 0x000000ffff117224 */ /* 0x000fe200078e00ff */
[----:B------:R-:W-:Y:S02]  /*20e0*/  CS2R R8, SRZ ;  /* 0x0000000000087805 */ /* 0x000fe4000001ff00 */
[----:B------:R-:W-:Y:S02]  /*20f0*/  ISETP.NE.AND P0, PT, R2, 0x1, PT ;  /* 0x000000010200780c */ /* 0x000fe40003f05270 */
[----:B------:R-:W-:-:S11]  /*2100*/  MOV R20, RZ ;  /* 0x000000ff00147202 */ /* 0x000fd60000000f00 */
[----:B------:R-:W-:Y:S05]  /*2110*/  @!P0 BRA `(.L_x_73) ;  /* 0x0000000000cc8947 */ /* 0x000fea0003800000 */
[----:B------:R-:W1:Y:S01]  /*2120*/  LDCU.128 UR12, c[0x0][0x380] ;  /* 0x00007000ff0c77ac */ /* 0x000e620008000c00 */
[----:B------:R-:W-:Y:S01]  /*2130*/  IMAD.MOV.U32 R6, RZ, RZ, 0x4 ;  /* 0x00000004ff067424 */ /* 0x000fe200078e00ff */
[----:B------:R-:W-:Y:S01]  /*2140*/  BSSY.RECONVERGENT B2, `(.L_x_73) ;  /* 0x0000030000027945 */ /* 0x000fe20003800200 */
[----:B------:R-:W-:Y:S01]  /*2150*/  IMAD.MOV.U32 R7, RZ, RZ, 0x0 ;  /* 0x00000000ff077424 */ /* 0x000fe200078e00ff */
[----:B------:R-:W-:Y:S01]  /*2160*/  MOV R17, RZ ;  /* 0x000000ff00117202 */ /* 0x000fe20000000f00 */
[----:B-----5:R-:W-:Y:S02]  /*2170*/  IMAD.MOV.U32 R25, RZ, RZ, R24 ;  /* 0x000000ffff197224 */ /* 0x020fe400078e0018 */
[----:B------:R-:W-:-:S04]  /*2180*/  IMAD.WIDE.U32 R2, R3, 0x4, R6 ;  /* 0x0000000403027825 */ /* 0x000fc800078e0006 */
[----:B------:R-:W-:Y:S01]  /*2190*/  IMAD.MOV.U32 R22, RZ, RZ, R23 ;  /* 0x000000ffff167224 */ /* 0x000fe200078e0017 */
[C---:B-1----:R-:W-:Y:S02]  /*21a0*/  IADD3 R7, P0, PT, R2.reuse, UR12, RZ ;  /* 0x0000000c02077c10 */ /* 0x042fe4000ff1e0ff */
[----:B------:R-:W-:Y:S02]  /*21b0*/  IADD3 R16, P1, PT, R2, UR14, RZ ;  /* 0x0000000e02107c10 */ /* 0x000fe4000ff3e0ff */
[----:B------:R-:W-:Y:S02]  /*21c0*/  IADD3 R2, PT, PT, R0, -0x1, RZ ;  /* 0xffffffff00027810 */ /* 0x000fe40007ffe0ff */
[C---:B------:R-:W-:Y:S02]  /*21d0*/  IADD3.X R6, PT, PT, R3.reuse, UR13, RZ, P0, !PT ;  /* 0x0000000d03067c10 */ /* 0x040fe400087fe4ff */
[----:B------:R-:W-:Y:S02]  /*21e0*/  LOP3.LUT R2, R2, 0x3, RZ, 0xc0, !PT ;  /* 0x0000000302027812 */ /* 0x000fe400078ec0ff */
[----:B------:R-:W-:-:S03]  /*21f0*/  IADD3.X R21, PT, PT, R3, UR15, RZ, P1, !PT ;  /* 0x0000000f03157c10 */ /* 0x000fc60008ffe4ff */
[----:B------:R-:W-:-:S07]  /*2200*/  IMAD.MOV R18, RZ, RZ, -R2 ;  /* 0x000000ffff127224 */ /* 0x000fce00078e0a02 */
.L_x_74:
[----:B------:R-:W-:Y:S01]  /*2210*/  IMAD.MOV.U32 R2, RZ, RZ, R7 ;  /* 0x000000ffff027224 */ /* 0x000fe200078e0007 */
[----:B------:R-:W-:-:S05]  /*2220*/  MOV R3, R6 ;  /* 0x0000000600037202 */ /* 0x000fca0000000f00 */
[----:B------:R1:W2:Y:S02]  /*2230*/  LDG.E.CONSTANT R24, desc[UR6][R2.64] ;  /* 0x0000000602187981 */ /* 0x0002a4000c1e9900 */
[----:B-1----:R-:W-:Y:S02]  /*2240*/  IMAD.MOV.U32 R2, RZ, RZ, R16 ;  /* 0x000000ffff027224 */ /* 0x002fe400078e0010 */
[----:B------:R-:W-:-:S05]  /*2250*/  IMAD.MOV.U32 R3, RZ, RZ, R21 ;  /* 0x000000ffff037224 */ /* 0x000fca00078e0015 */
[----:B------:R-:W3:Y:S01]  /*2260*/  LDG.E.CONSTANT R23, desc[UR6][R2.64] ;  /* 0x0000000602177981 */ /* 0x000ee2000c1e9900 */
[----:B------:R-:W-:Y:S01]  /*2270*/  IADD3 R18, PT, PT, R18, 0x1, RZ ;  /* 0x0000000112127810 */ /* 0x000fe20007ffe0ff */
[----:B0-----:R-:W-:Y:S01]  /*2280*/  VIADD R19, R19, 0x1 ;  /* 0x0000000113137836 */ /* 0x001fe20000000000 */
[----:B------:R-:W-:Y:S02]  /*2290*/  IADD3 R7, P2, PT, R7, 0x4, RZ ;  /* 0x0000000407077810 */ /* 0x000fe40007f5e0ff */
[----:B------:R-:W-:-:S03]  /*22a0*/  IADD3 R16, P3, PT, R16, 0x4, RZ ;  /* 0x0000000410107810 */ /* 0x000fc60007f7e0ff */
[----:B------:R-:W-:Y:S01]  /*22b0*/  IMAD.X R6, RZ, RZ, R6, P2 ;  /* 0x000000ffff067224 */ /* 0x000fe200010e0606 */
[----:B------:R-:W-:Y:S01]  /*22c0*/  IADD3.X R21, PT, PT, RZ, R21, RZ, P3, !PT ;  /* 0x00000015ff157210 */ /* 0x000fe20001ffe4ff */
[----:B--2---:R-:W-:-:S05]  /*22d0*/  FADD R25, R24, -R25 ;  /* 0x8000001918197221 */ /* 0x004fca0000000000 */
[----:B------:R-:W-:Y:S01]  /*22e0*/  FMNMX R25, RZ, R25, !PT ;  /* 0x00000019ff197209 */ /* 0x000fe20007800000 */
[----:B---3--:R-:W-:-:S05]  /*22f0*/  FADD R22, -R23, R22 ;  /* 0x0000001617167221 */ /* 0x008fca0000000100 */
[----:B------:R-:W-:-:S04]  /*2300*/  FMNMX R22, RZ, R22, !PT ;  /* 0x00000016ff167209 */ /* 0x000fc80007800000 */
[----:B------:R-:W-:-:S04]  /*2310*/  FSETP.GT.AND P0, PT, R25, R22, PT ;  /* 0x000000161900720b */ /* 0x000fc80003f04000 */
[----:B------:R-:W-:Y:S02]  /*2320*/  FSEL R26, R25, RZ, P0 ;  /* 0x000000ff191a7208 */ /* 0x000fe40000000000 */
[----:B------:R-:W-:Y:S02]  /*2330*/  FSEL R22, R22, RZ, !P0 ;  /* 0x000000ff16167208 */ /* 0x000fe40004000000 */
[C---:B------:R-:W-:Y:S01]  /*2340*/  FSETP.NEU.AND P1, PT, R26.reuse, RZ, PT ;  /* 0x000000ff1a00720b */ /* 0x040fe20003f2d000 */
[----:B------:R-:W-:Y:S01]  /*2350*/  FADD R25, R26, -R17 ;  /* 0x800000111a197221 */ /* 0x000fe20000000000 */
[C---:B------:R-:W-:Y:S01]  /*2360*/  FSETP.NEU.AND P0, PT, R22.reuse, RZ, PT ;  /* 0x000000ff1600720b */ /* 0x040fe20003f0d000 */
[----:B------:R-:W-:Y:S01]  /*2370*/  FADD R3, R22, -R9 ;  /* 0x8000000916037221 */ /* 0x000fe20000000000 */
[----:B------:R-:W-:Y:S02]  /*2380*/  IMAD.MOV.U32 R22, RZ, RZ, R23 ;  /* 0x000000ffff167224 */ /* 0x000fe400078e0017 */
[----:B------:R-:W-:-:S04]  /*2390*/  FADD R27, R25, R8 ;  /* 0x00000008191b7221 */ /* 0x000fc80000000000 */
[C---:B------:R-:W-:Y:S01]  /*23a0*/  FADD R2, R27.reuse, -R8 ;  /* 0x800000081b027221 */ /* 0x040fe20000000000 */
[----:B------:R-:W-:-:S03]  /*23b0*/  FSEL R8, R27, R8, P1 ;  /* 0x000000081b087208 */ /* 0x000fc60000800000 */
[----:B------:R-:W-:Y:S01]  /*23c0*/  @P1 FADD R17, -R25, R2 ;  /* 0x0000000219111221 */ /* 0x000fe20000000100 */
[----:B------:R-:W-:Y:S01]  /*23d0*/  ISETP.NE.AND P1, PT, R18, RZ, PT ;  /* 0x000000ff1200720c */ /* 0x000fe20003f25270 */
[----:B------:R-:W-:-:S04]  /*23e0*/  FADD R25, R3, R20 ;  /* 0x0000001403197221 */ /* 0x000fc80000000000 */
[C---:B------:R-:W-:Y:S01]  /*23f0*/  FADD R2, R25.reuse, -R20 ;  /* 0x8000001419027221 */ /* 0x040fe20000000000 */
[----:B------:R-:W-:Y:S01]  /*2400*/  FSEL R20, R25, R20, P0 ;  /* 0x0000001419147208 */ /* 0x000fe20000000000 */
[----:B------:R-:W-:Y:S02]  /*2410*/  IMAD.MOV.U32 R25, RZ, RZ, R24 ;  /* 0x000000ffff197224 */ /* 0x000fe400078e0018 */
[----:B------:R-:W-:-:S04]  /*2420*/  @P0 FADD R9, -R3, R2 ;  /* 0x0000000203090221 */ /* 0x000fc80000000100 */
[----:B------:R-:W-:Y:S05]  /*2430*/  @P1 BRA `(.L_x_74) ;  /* 0xfffffffc00741947 */ /* 0x000fea000383ffff */
[----:B------:R-:W-:Y:S05]  /*2440*/  BSYNC.RECONVERGENT B2 ;  /* 0x0000000000027941 */ /* 0x000fea0003800200 */
.L_x_73:
[----:B------:R-:W-:Y:S05]  /*2450*/  BSYNC.RECONVERGENT B1 ;  /* 0x0000000000017941 */ /* 0x000fea0003800200 */
.L_x_72:
[----:B------:R-:W-:Y:S01]  /*2460*/  IADD3 R2, PT, PT, R0, -0x2, RZ ;  /* 0xfffffffe00027810 */ /* 0x000fe20007ffe0ff */
[----:B------:R-:W-:Y:S03]  /*2470*/  BSSY.RECONVERGENT B1, `(.L_x_75) ;  /* 0x0000066000017945 */ /* 0x000fe60003800200 */
[----:B------:R-:W-:-:S13]  /*2480*/  ISETP.GE.U32.AND P0, PT, R2, 0x3, PT ;  /* 0x000000030200780c */ /* 0x000fda0003f06070 */
[----:B------:R-:W-:Y:S05]  /*2490*/  @!P0 BRA `(.L_x_76) ;  /* 0x00000004008c8947 */ /* 0x000fea0003800000 */
[----:B------:R-:W1:Y:S01]  /*24a0*/  LDCU UR4, c[0x0][0x3a0] ;  /* 0x00007400ff0477ac */ /* 0x000e620008000800 */
[----:B0-----:R-:W-:-:S04]  /*24b0*/  IMAD.WIDE.U32 R2, R19, 0x4, RZ ;  /* 0x0000000413027825 */ /* 0x001fc800078e00ff */
[----:B------:R-:W-:Y:S01]  /*24c0*/  IMAD.MOV.U32 R16, RZ, RZ, R2 ;  /* 0x000000ffff107224 */ /* 0x000fe200078e0002 */
[----:B------:R-:W-:Y:S02]  /*24d0*/  MOV R18, R3 ;  /* 0x0000000300127202 */ /* 0x000fe40000000f00 */
[----:B-1----:R-:W-:-:S07]  /*24e0*/  IADD3 R19, PT, PT, R19, -UR4, -R0 ;  /* 0x8000000413137c10 */ /* 0x002fce000fffe800 */
.L_x_77:
[----:B------:R-:W0:Y:S02]  /*24f0*/  LDCU.128 UR12, c[0x0][0x380] ;  /* 0x00007000ff0c77ac */ /* 0x000e240008000c00 */
[C---:B0-----:R-:W-:Y:S02]  /*2500*/  IADD3 R2, P0, PT, R16.reuse, UR12, RZ ;  /* 0x0000000c10027c10 */ /* 0x041fe4000ff1e0ff */
[----:B------:R-:W-:Y:S02]  /*2510*/  IADD3 R6, P1, PT, R16, UR14, RZ ;  /* 0x0000000e10067c10 */ /* 0x000fe4000ff3e0ff */
[C---:B------:R-:W-:Y:S02]  /*2520*/  IADD3.X R3, PT, PT, R18.reuse, UR13, RZ, P0, !PT ;  /* 0x0000000d12037c10 */ /* 0x040fe400087fe4ff */
[----:B------:R-:W-:-:S03]  /*2530*/  IADD3.X R7, PT, PT, R18, UR15, RZ, P1, !PT ;  /* 0x0000000f12077c10 */ /* 0x000fc60008ffe4ff */
[----:B------:R-:W2:Y:S04]  /*2540*/  LDG.E.CONSTANT R21, desc[UR6][R2.64+0x4] ;  /* 0x0000040602157981 */ /* 0x000ea8000c1e9900 */
[----:B------:R-:W3:Y:S01]  /*2550*/  LDG.E.CONSTANT R22, desc[UR6][R6.64+0x4] ;  /* 0x0000040606167981 */ /* 0x000ee2000c1e9900 */
[----:B--2--5:R-:W-:Y:S01]  /*2560*/  FADD R24, R21, -R24 ;  /* 0x8000001815187221 */ /* 0x024fe20000000000 */
[----:B---3--:R-:W-:-:S04]  /*2570*/  FADD R23, -R22, R23 ;  /* 0x0000001716177221 */ /* 0x008fc80000000100 */
[----:B------:R-:W-:Y:S02]  /*2580*/  FMNMX R25, RZ, R24, !PT ;  /* 0x00000018ff197209 */ /* 0x000fe40007800000 */
[----:B------:R-:W-:-:S04]  /*2590*/  FMNMX R24, RZ, R23, !PT ;  /* 0x00000017ff187209 */ /* 0x000fc80007800000 */
[----:B------:R-:W-:-:S04]  /*25a0*/  FSETP.GT.AND P0, PT, R25, R24, PT ;  /* 0x000000181900720b */ /* 0x000fc80003f04000 */
[----:B------:R-:W-:Y:S02]  /*25b0*/  FSEL R26, R25, RZ, P0 ;  /* 0x000000ff191a7208 */ /* 0x000fe40000000000 */
[----:B------:R-:W-:Y:S02]  /*25c0*/  FSEL R24, R24, RZ, !P0 ;  /* 0x000000ff18187208 */ /* 0x000fe40004000000 */
[C---:B------:R-:W-:Y:S01]  /*25d0*/  FSETP.NEU.AND P1, PT, R26.reuse, RZ, PT ;  /* 0x000000ff1a00720b */ /* 0x040fe20003f2d000 */
[----:B------:R-:W-:Y:S01]  /*25e0*/  FADD R25, R26, -R17 ;  /* 0x800000111a197221 */ /* 0x000fe20000000000 */
[----:B------:R-:W-:-:S03]  /*25f0*/  FSETP.NEU.AND P0, PT, R24, RZ, PT ;  /* 0x000000ff1800720b */ /* 0x000fc60003f0d000 */
[----:B------:R-:W-:-:S04]  /*2600*/  FADD R23, R25, R8 ;  /* 0x0000000819177221 */ /* 0x000fc80000000000 */
[----:B------:R-:W-:-:S04]  /*2610*/  FADD R26, R23, -R8 ;  /* 0x80000008171a7221 */ /* 0x000fc80000000000 */
[----:B------:R-:W-:Y:S01]  /*2620*/  @P1 FADD R17, -R25, R26 ;  /* 0x0000001a19111221 */ /* 0x000fe20000000100 */
[----:B------:R-:W-:Y:S01]  /*2630*/  FADD R25, R24, -R9 ;  /* 0x8000000918197221 */ /* 0x000fe20000000000 */
[----:B------:R-:W2:Y:S03]  /*2640*/  LDG.E.CONSTANT R26, desc[UR6][R2.64+0x8] ;  /* 0x00000806021a7981 */ /* 0x000ea6000c1e9900 */
[----:B------:R-:W-:-:S04]  /*2650*/  FADD R27, R25, R20 ;  /* 0x00000014191b7221 */ /* 0x000fc80000000000 */
[----:B------:R-:W-:-:S04]  /*2660*/  FADD R24, R27, -R20 ;  /* 0x800000141b187221 */ /* 0x000fc80000000000 */
[----:B------:R-:W-:Y:S02]  /*2670*/  @P0 FADD R9, -R25, R24 ;  /* 0x0000001819090221 */ /* 0x000fe40000000100 */
[----:B------:R-:W3:Y:S01]  /*2680*/  LDG.E.CONSTANT R25, desc[UR6][R6.64+0x8] ;  /* 0x0000080606197981 */ /* 0x000ee2000c1e9900 */
[----:B------:R-:W-:Y:S02]  /*2690*/  FSEL R20, R27, R20, P0 ;  /* 0x000000141b147208 */ /* 0x000fe40000000000 */
[----:B------:R-:W-:Y:S01]  /*26a0*/  FSEL R8, R23, R8, P1 ;  /* 0x0000000817087208 */ /* 0x000fe20000800000 */
[----:B--2---:R-:W-:-:S05]  /*26b0*/  FADD R21, -R21, R26 ;  /* 0x0000001a15157221 */ /* 0x004fca0000000100 */
[----:B------:R-:W-:Y:S01]  /*26c0*/  FMNMX R21, RZ, R21, !PT ;  /* 0x00000015ff157209 */ /* 0x000fe20007800000 */
[----:B---3--:R-:W-:-:S05]  /*26d0*/  FADD R22, R22, -R25 ;  /* 0x8000001916167221 */ /* 0x008fca0000000000 */
[----:B------:R-:W-:-:S04]  /*26e0*/  FMNMX R22, RZ, R22, !PT ;  /* 0x00000016ff167209 */ /* 0x000fc80007800000 */
[----:B------:R-:W-:-:S04]  /*26f0*/  FSETP.GT.AND P0, PT, R21, R22, PT ;  /* 0x000000161500720b */ /* 0x000fc80003f04000 */
[----:B------:R-:W-:-:S04]  /*2700*/  FSEL R24, R21, RZ, P0 ;  /* 0x000000ff15187208 */ /* 0x000fc80000000000 */
[----:B------:R-:W-:Y:S01]  /*2710*/  FSETP.NEU.AND P1, PT, R24, RZ, PT ;  /* 0x000000ff1800720b */ /* 0x000fe20003f2d000 */
[----:B------:R-:W-:Y:S01]  /*2720*/  FADD R21, -R17, R24 ;  /* 0x0000001811157221 */ /* 0x000fe20000000100 */
[----:B------:R-:W-:-:S03]  /*2730*/  FSEL R22, R22, RZ, !P0 ;  /* 0x000000ff16167208 */ /* 0x000fc60004000000 */
[----:B------:R-:W-:Y:S01]  /*2740*/  FADD R23, R8, R21 ;  /* 0x0000001508177221 */ /* 0x000fe20000000000 */
[----:B------:R-:W-:Y:S01]  /*2750*/  FSETP.NEU.AND P0, PT, R22, RZ, PT ;  /* 0x000000ff1600720b */ /* 0x000fe20003f0d000 */
[----:B------:R-:W-:Y:S02]  /*2760*/  FADD R27, -R9, R22 ;  /* 0x00000016091b7221 */ /* 0x000fe40000000100 */
[----:B------:R-:W-:-:S04]  /*2770*/  FADD R24, -R8, R23 ;  /* 0x0000001708187221 */ /* 0x000fc80000000100 */
[----:B------:R-:W-:Y:S01]  /*2780*/  @P1 FADD R17, -R21, R24 ;  /* 0x0000001815111221 */ /* 0x000fe20000000100 */
[C---:B------:R-:W-:Y:S01]  /*2790*/  FADD R21, R20.reuse, R27 ;  /* 0x0000001b14157221 */ /* 0x040fe20000000000 */
[----:B------:R-:W-:Y:S01]  /*27a0*/  FSEL R8, R23, R8, P1 ;  /* 0x0000000817087208 */ /* 0x000fe20000800000 */
[----:B------:R0:W2:Y:S02]  /*27b0*/  LDG.E.CONSTANT R24, desc[UR6][R2.64+0x10] ;  /* 0x0000100602187981 */ /* 0x0000a4000c1e9900 */
[----:B------:R-:W-:Y:S02]  /*27c0*/  FADD R22, -R20, R21 ;  /* 0x0000001514167221 */ /* 0x000fe40000000100 */
[----:B------:R-:W3:Y:S02]  /*27d0*/  LDG.E.CONSTANT R23, desc[UR6][R6.64+0x10] ;  /* 0x0000100606177981 */ /* 0x000ee4000c1e9900 */
[----:B------:R-:W-:Y:S02]  /*27e0*/  @P0 FADD R9, -R27, R22 ;  /* 0x000000161b090221 */ /* 0x000fe40000000100 */
[----:B------:R-:W4:Y:S04]  /*27f0*/  LDG.E.CONSTANT R27, desc[UR6][R2.64+0xc] ;  /* 0x00000c06021b7981 */ /* 0x000f28000c1e9900 */
[----:B------:R-:W2:Y:S01]  /*2800*/  LDG.E.CONSTANT R22, desc[UR6][R6.64+0xc] ;  /* 0x00000c0606167981 */ /* 0x000ea2000c1e9900 */
[----:B------:R-:W-:Y:S01]  /*2810*/  FSEL R20, R21, R20, P0 ;  /* 0x0000001415147208 */ /* 0x000fe20000000000 */
[----:B------:R-:W-:Y:S01]  /*2820*/  VIADD R19, R19, 0x4 ;  /* 0x0000000413137836 */ /* 0x000fe20000000000 */
[----:B------:R-:W-:-:S04]  /*2830*/  IADD3 R16, P3, PT, R16, 0x10, RZ ;  /* 0x0000001010107810 */ /* 0x000fc80007f7e0ff */
[----:B------:R-:W-:Y:S01]  /*2840*/  IADD3.X R18, PT, PT, RZ, R18, RZ, P3, !PT ;  /* 0x00000012ff127210 */ /* 0x000fe20001ffe4ff */
[----:B----4-:R-:W-:Y:S01]  /*2850*/  FADD R26, -R26, R27 ;  /* 0x0000001b1a1a7221 */ /* 0x010fe20000000100 */
[----:B--2---:R-:W-:-:S04]  /*2860*/  FADD R28, R25, -R22 ;  /* 0x80000016191c7221 */ /* 0x004fc80000000000 */
[----:B------:R-:W-:Y:S02]  /*2870*/  FMNMX R25, RZ, R26, !PT ;  /* 0x0000001aff197209 */ /* 0x000fe40007800000 */
[----:B------:R-:W-:-:S04]  /*2880*/  FMNMX R28, RZ, R28, !PT ;  /* 0x0000001cff1c7209 */ /* 0x000fc80007800000 */
[----:B------:R-:W-:-:S04]  /*2890*/  FSETP.GT.AND P1, PT, R25, R28, PT ;  /* 0x0000001c1900720b */ /* 0x000fc80003f24000 */
[----:B------:R-:W-:-:S04]  /*28a0*/  FSEL R28, R28, RZ, !P1 ;  /* 0x000000ff1c1c7208 */ /* 0x000fc80004800000 */
[----:B------:R-:W-:Y:S01]  /*28b0*/  FSETP.NEU.AND P0, PT, R28, RZ, PT ;  /* 0x000000ff1c00720b */ /* 0x000fe20003f0d000 */
[----:B0-----:R-:W-:-:S04]  /*28c0*/  FADD R3, -R9, R28 ;  /* 0x0000001c09037221 */ /* 0x001fc80000000100 */
[----:B------:R-:W-:-:S04]  /*28d0*/  FADD R21, R20, R3 ;  /* 0x0000000314157221 */ /* 0x000fc80000000000 */
[----:B------:R-:W-:Y:S01]  /*28e0*/  FADD R2, -R20, R21 ;  /* 0x0000001514027221 */ /* 0x000fe20000000100 */
[----:B---3--:R-:W-:-:S03]  /*28f0*/  FADD R22, R22, -R23 ;  /* 0x8000001716167221 */ /* 0x008fc60000000000 */
[----:B------:R-:W-:Y:S01]  /*2900*/  @P0 FADD R9, -R3, R2 ;  /* 0x0000000203090221 */ /* 0x000fe20000000100 */
[----:B------:R-:W-:Y:S01]  /*2910*/  FADD R2, -R27, R24 ;  /* 0x000000181b027221 */ /* 0x000fe20000000100 */
[----:B------:R-:W-:-:S04]  /*2920*/  FMNMX R3, RZ, R22, !PT ;  /* 0x00000016ff037209 */ /* 0x000fc80007800000 */
[----:B------:R-:W-:-:S04]  /*2930*/  FMNMX R2, RZ, R2, !PT ;  /* 0x00000002ff027209 */ /* 0x000fc80007800000 */
[----:B------:R-:W-:-:S04]  /*2940*/  FSETP.GT.AND P2, PT, R2, R3, PT ;  /* 0x000000030200720b */ /* 0x000fc80003f44000 */
[----:B------:R-:W-:Y:S02]  /*2950*/  FSEL R6, R3, RZ, !P2 ;  /* 0x000000ff03067208 */ /* 0x000fe40005000000 */
[----:B------:R-:W-:Y:S02]  /*2960*/  FSEL R20, R21, R20, P0 ;  /* 0x0000001415147208 */ /* 0x000fe40000000000 */
[----:B------:R-:W-:Y:S01]  /*2970*/  FSETP.NEU.AND P0, PT, R6, RZ, PT ;  /* 0x000000ff0600720b */ /* 0x000fe20003f0d000 */
[----:B------:R-:W-:Y:S01]  /*2980*/  FADD R21, -R9, R6 ;  /* 0x0000000609157221 */ /* 0x000fe20000000100 */
[----:B------:R-:W-:-:S03]  /*2990*/  FSEL R6, R25, RZ, P1 ;  /* 0x000000ff19067208 */ /* 0x000fc60000800000 */
[----:B------:R-:W-:Y:S01]  /*29a0*/  FADD R3, R20, R21 ;  /* 0x0000001514037221 */ /* 0x000fe20000000000 */
[----:B------:R-:W-:Y:S01]  /*29b0*/  FSETP.NEU.AND P1, PT, R6, RZ, PT ;  /* 0x000000ff0600720b */ /* 0x000fe20003f2d000 */
[----:B------:R-:W-:Y:S02]  /*29c0*/  FADD R7, -R17, R6 ;  /* 0x0000000611077221 */ /* 0x000fe40000000100 */
[----:B------:R-:W-:-:S04]  /*29d0*/  FADD R22, -R20, R3 ;  /* 0x0000000314167221 */ /* 0x000fc80000000100 */
[----:B------:R-:W-:Y:S01]  /*29e0*/  @P0 FADD R9, -R21, R22 ;  /* 0x0000001615090221 */ /* 0x000fe20000000100 */
[----:B------:R-:W-:Y:S01]  /*29f0*/  FADD R21, R8, R7 ;  /* 0x0000000708157221 */ /* 0x000fe20000000000 */
[----:B------:R-:W-:-:S03]  /*2a00*/  FSEL R2, R2, RZ, P2 ;  /* 0x000000ff02027208 */ /* 0x000fc60001000000 */
[----:B------:R-:W-:Y:S01]  /*2a10*/  FADD R6, -R8, R21 ;  /* 0x0000001508067221 */ /* 0x000fe20000000100 */
[----:B------:R-:W-:-:S03]  /*2a20*/  ISETP.NE.AND P2, PT, R19, -0x1, PT ;  /* 0xffffffff1300780c */ /* 0x000fc60003f45270 */
[----:B------:R-:W-:Y:S01]  /*2a30*/  @P1 FADD R17, -R7, R6 ;  /* 0x0000000607111221 */ /* 0x000fe20000000100 */
[----:B------:R-:W-:Y:S02]  /*2a40*/  FSEL R8, R21, R8, P1 ;  /* 0x0000000815087208 */ /* 0x000fe40000800000 */
[----:B------:R-:W-:Y:S01]  /*2a50*/  FSETP.NEU.AND P1, PT, R2, RZ, PT ;  /* 0x000000ff0200720b */ /* 0x000fe20003f2d000 */
[----:B------:R-:W-:-:S04]  /*2a60*/  FADD R7, -R17, R2 ;  /* 0x0000000211077221 */ /* 0x000fc80000000100 */
[----:B------:R-:W-:-:S04]  /*2a70*/  FADD R21, R8, R7 ;  /* 0x0000000708157221 */ /* 0x000fc80000000000 */
[----:B------:R-:W-:Y:S01]  /*2a80*/  FADD R2, -R8, R21 ;  /* 0x0000001508027221 */ /* 0x000fe20000000100 */
[----:B------:R-:W-:Y:S02]  /*2a90*/  FSEL R20, R3, R20, P0 ;  /* 0x0000001403147208 */ /* 0x000fe40000000000 */
[----:B------:R-:W-:Y:S01]  /*2aa0*/  FSEL R8, R21, R8, P1 ;  /* 0x0000000815087208 */ /* 0x000fe20000800000 */
[----:B------:R-:W-:Y:S01]  /*2ab0*/  @P1 FADD R17, -R7, R2 ;  /* 0x0000000207111221 */ /* 0x000fe20000000100 */
[----:B------:R-:W-:Y:S06]  /*2ac0*/  @P2 BRA `(.L_x_77) ;  /* 0xfffffff800882947 */ /* 0x000fec000383ffff */
.L_x_76:
[----:B------:R-:W-:Y:S05]  /*2ad0*/  BSYNC.RECONVERGENT B1 ;  /* 0x0000000000017941 */ /* 0x000fea0003800200 */
.L_x_75:
[----:B------:R-:W-:Y:S01]  /*2ae0*/  FADD R2, R8, R17 ;  /* 0x0000001108027221 */ /* 0x000fe20000000000 */
[----:B------:R-:W-:-:S07]  /*2af0*/  FADD R20, R9, R20 ;  /* 0x0000001409147221 */ /* 0x000fce0000000000 */
.L_x_71:
[----:B------:R-:W-:Y:S05]  /*2b00*/  BSYNC.RECONVERGENT B0 ;  /* 0x0000000000007941 */ /* 0x000fea0003800200 */
.L_x_70:
[----:B------:R-:W1:Y:S01]  /*2b10*/  LDCU.64 UR12, c[0x0][0x3a8] ;  /* 0x00007500ff0c77ac */ /* 0x000e620008000a00 */
[----:B------:R-:W-:Y:S01]  /*2b20*/  IMAD.WIDE.U32 R8, R5, 0x4, R10 ;  /* 0x0000000405087825 */ /* 0x000fe200078e000a */
[----:B------:R-:W2:Y:S01]  /*2b30*/  LDCU UR4, c[0x0][0x398] ;  /* 0x00007300ff0477ac */ /* 0x000ea20008000800 */
[----:B-1----:R-:W-:-:S04]  /*2b40*/  IADD3 R6, P0, PT, R14, UR12, RZ ;  /* 0x0000000c0e067c10 */ /* 0x002fc8000ff1e0ff */
[----:B------:R-:W-:Y:S02]  /*2b50*/  IADD3.X R7, PT, PT, R15, UR13, RZ, P0, !PT ;  /* 0x0000000d0f077c10 */ /* 0x000fe400087fe4ff */
[----:B--2---:R-:W-:Y:S01]  /*2b60*/  ISETP.GE.AND P0, PT, R4, UR4, PT ;  /* 0x0000000404007c0c */ /* 0x004fe2000bf06270 */
[----:B------:R-:W-:-:S05]  /*2b70*/  IMAD.WIDE.U32 R6, R5, 0x4, R6 ;  /* 0x0000000405067825 */ /* 0x000fca00078e0006 */
[----:B------:R1:W-:Y:S04]  /*2b80*/  STG.E desc[UR6][R6.64], R2 ;  /* 0x0000000206007986 */ /* 0x0003e8000c101906 */
[----:B------:R1:W-:Y:S03]  /*2b90*/  STG.E desc[UR6][R8.64], R20 ;  /* 0x0000001408007986 */ /* 0x0003e6000c101906 */
[----:B------:R-:W-:Y:S05]  /*2ba0*/  @P0 EXIT ;  /* 0x000000000000094d */ /* 0x000fea0003800000 */
[----:B------:R-:W-:Y:S01]  /*2bb0*/  I2FP.F32.U32 R3, R0 ;  /* 0x0000000000037245 */ /* 0x000fe20000201000 */
[----:B------:R-:W-:Y:S04]  /*2bc0*/  BSSY.RECONVERGENT B0, `(.L_x_78) ;  /* 0x000000c000007945 */ /* 0x000fe80003800200 */
[----:B------:R-:W-:-:S05]  /*2bd0*/  VIADD R5, R3, 0x1800000 ;  /* 0x0180000003057836 */ /* 0x000fca0000000000 */
[----:B------:R-:W-:-:S04]  /*2be0*/  LOP3.LUT R5, R5, 0x7f800000, RZ, 0xc0, !PT ;  /* 0x7f80000005057812 */ /* 0x000fc800078ec0ff */
[----:B------:R-:W-:-:S13]  /*2bf0*/  ISETP.GT.U32.AND P0, PT, R5, 0x1ffffff, PT ;  /* 0x01ffffff0500780c */ /* 0x000fda0003f04070 */
[----:B------:R-:W-:Y:S05]  /*2c00*/  @P0 BRA `(.L_x_79) ;  /* 0x00000000000c0947 */ /* 0x000fea0003800000 */
[----:B-1----:R-:W-:-:S07]  /*2c10*/  MOV R6, 0x2c30 ;  /* 0x00002c3000067802 */ /* 0x002fce0000000f00 */
[----:B0----5:R-:W-:Y:S05]  /*2c20*/  CALL.REL.NOINC `($__internal_1_$__cuda_sm20_rcp_rn_f32_slowpath) ;  /* 0x0000000c00407944 */ /* 0x021fea0003c00000 */
[----:B------:R-:W-:Y:S05]  /*2c30*/  BRA `(.L_x_80) ;  /* 0x0000000000107947 */ /* 0x000fea0003800000 */
.L_x_79:
[----:B-1----:R-:W1:Y:S02]  /*2c40*/  MUFU.RCP R6, R3 ;  /* 0x0000000300067308 */ /* 0x002e640000001000 */
[----:B-1----:R-:W-:-:S04]  /*2c50*/  FFMA R5, R3, R6, -1 ;  /* 0xbf80000003057423 */ /* 0x002fc80000000006 */
[----:B------:R-:W-:-:S04]  /*2c60*/  FADD.FTZ R5, -R5, -RZ ;  /* 0x800000ff05057221 */ /* 0x000fc80000010100 */
[----:B------:R-:W-:-:S07]  /*2c70*/  FFMA R5, R6, R5, R6 ;  /* 0x0000000506057223 */ /* 0x000fce0000000006 */
.L_x_80:
[----:B------:R-:W-:Y:S05]  /*2c80*/  BSYNC.RECONVERGENT B0 ;  /* 0x0000000000007941 */ /* 0x000fea0003800200 */
.L_x_78:
[----:B------:R-:W1:Y:S01]  /*2c90*/  LDC R3, c[0x0][0x398] ;  /* 0x0000e600ff037b82 */ /* 0x000e620000000800 */
[----:B------:R-:W-:Y:S01]  /*2ca0*/  BSSY.RECONVERGENT B0, `(.L_x_81) ;  /* 0x0000047000007945 */ /* 0x000fe20003800200 */
[----:B------:R-:W-:Y:S02]  /*2cb0*/  HFMA2 R7, -RZ, RZ, 0, 0 ;  /* 0x00000000ff077431 */ /* 0x000fe400000001ff */
[----:B------:R-:W-:Y:S01]  /*2cc0*/  FADD R5, -R5, 1 ;  /* 0x3f80000005057421 */ /* 0x000fe20000000100 */
[----:B------:R-:W-:Y:S01]  /*2cd0*/  IMAD.MOV.U32 R25, RZ, RZ, RZ ;  /* 0x000000ffff197224 */ /* 0x000fe200078e00ff */
[----:B-1----:R-:W-:-:S04]  /*2ce0*/  IADD3 R22, PT, PT, -R4, R3, RZ ;  /* 0x0000000304167210 */ /* 0x002fc80007ffe1ff */
[----:B------:R-:W-:-:S13]  /*2cf0*/  LOP3.LUT P0, R22, R22, 0x3, RZ, 0xc0, !PT ;  /* 0x0000000316167812 */ /* 0x000fda000780c0ff */
[----:B------:R-:W-:Y:S05]  /*2d00*/  @!P0 BRA `(.L_x_82) ;  /* 0x0000000400008947 */ /* 0x000fea0003800000 */
[----:B------:R-:W1:Y:S01]  /*2d10*/  LDC.64 R16, c[0x0][0x388] ;  /* 0x0000e200ff107b82 */ /* 0x000e620000000a00 */
[----:B------:R-:W2:Y:S01]  /*2d20*/  LDCU.64 UR4, c[0x0][0x3b0] ;  /* 0x00007600ff0477ac */ /* 0x000ea20008000a00 */
[----:B------:R-:W-:Y:S01]  /*2d30*/  IMAD.WIDE.U32 R14, R4, 0x4, R14 ;  /* 0x00000004040e7825 */ /* 0x000fe200078e000e */
[----:B------:R-:W-:Y:S01]  /*2d40*/  BSSY.RECONVERGENT B1, `(.L_x_82) ;  /* 0x000003c000017945 */ /* 0x000fe20003800200 */
[----:B-----5:R-:W-:Y:S01]  /*2d50*/  MOV R27, R24 ;  /* 0x00000018001b7202 */ /* 0x020fe20000000f00 */
[----:B------:R-:W3:Y:S01]  /*2d60*/  LDCU.64 UR12, c[0x0][0x3a8] ;  /* 0x00007500ff0c77ac */ /* 0x000ee20008000a00 */
[----:B------:R-:W-:Y:S01]  /*2d70*/  IMAD.MOV R22, RZ, RZ, -R22 ;  /* 0x000000ffff167224 */ /* 0x000fe200078e0a16 */
[----:B------:R-:W-:Y:S01]  /*2d80*/  MOV R25, RZ ;  /* 0x000000ff00197202 */ /* 0x000fe20000000f00 */
[----:B0-----:R-:W0:Y:S01]  /*2d90*/  LDC.64 R18, c[0x0][0x380] ;  /* 0x0000e000ff127b82 */ /* 0x001e220000000a00 */
[----:B------:R-:W-:Y:S01]  /*2da0*/  IMAD.MOV.U32 R26, RZ, RZ, R23 ;  /* 0x000000ffff1a7224 */ /* 0x000fe200078e0017 */
[----:B--2---:R-:W-:-:S02]  /*2db0*/  IADD3 R8, P0, PT, R14, UR4, RZ ;  /* 0x000000040e087c10 */ /* 0x004fc4000ff1e0ff */
[----:B---3--:R-:W-:Y:S01]  /*2dc0*/  IADD3 R6, P1, PT, R14, UR12, RZ ;  /* 0x0000000c0e067c10 */ /* 0x008fe2000ff3e0ff */
[C---:B-1----:R-:W-:Y:S01]  /*2dd0*/  IMAD.WIDE.U32 R16, R4.reuse, 0x4, R16 ;  /* 0x0000000404107825 */ /* 0x042fe200078e0010 */
[C---:B------:R-:W-:Y:S02]  /*2de0*/  IADD3.X R9, PT, PT, R15.reuse, UR5, RZ, P0, !PT ;  /* 0x000000050f097c10 */ /* 0x040fe400087fe4ff */
[----:B------:R-:W-:Y:S01]  /*2df0*/  IADD3.X R21, PT, PT, R15, UR13, RZ, P1, !PT ;  /* 0x0000000d0f157c10 */ /* 0x000fe20008ffe4ff */
[----:B0-----:R-:W-:-:S08]  /*2e00*/  IMAD.WIDE.U32 R18, R4, 0x4, R18 ;  /* 0x0000000404127825 */ /* 0x001fd000078e0012 */
.L_x_83:
[----:B------:R-:W-:Y:S01]  /*2e10*/  IMAD.MOV.U32 R14, RZ, RZ, R18 ;  /* 0x000000ffff0e7224 */ /* 0x000fe200078e0012 */
[----:B------:R-:W-:Y:S01]  /*2e20*/  MOV R15, R19 ;  /* 0x00000013000f7202 */ /* 0x000fe20000000f00 */
[----:B------:R-:W2:Y:S04]  /*2e30*/  LDG.E.CONSTANT R23, desc[UR6][R16.64] ;  /* 0x0000000610177981 */ /* 0x000ea8000c1e9900 */
[----:B------:R0:W3:Y:S01]  /*2e40*/  LDG.E.CONSTANT R24, desc[UR6][R14.64] ;  /* 0x000000060e187981 */ /* 0x0000e2000c1e9900 */
[----:B------:R-:W-:-:S04]  /*2e50*/  FMUL R28, R5, R2 ;  /* 0x00000002051c7220 */ /* 0x000fc80000400000 */
[----:B------:R-:W-:Y:S01]  /*2e60*/  FFMA R2, R5, R2, -R28 ;  /* 0x0000000205027223 */ /* 0x000fe2000000081c */
[----:B0-----:R-:W-:Y:S01]  /*2e70*/  IMAD.MOV.U32 R14, RZ, RZ, R6 ;  /* 0x000000ffff0e7224 */ /* 0x001fe200078e0006 */
[----:B------:R-:W-:Y:S02]  /*2e80*/  IADD3 R22, PT, PT, R22, 0x1, RZ ;  /* 0x0000000116167810 */ /* 0x000fe40007ffe0ff */
[----:B------:R-:W-:Y:S02]  /*2e90*/  IADD3 R16, P3, PT, R16, 0x4, RZ ;  /* 0x0000000410107810 */ /* 0x000fe40007f7e0ff */
[----:B------:R-:W-:Y:S02]  /*2ea0*/  IADD3 R6, P2, PT, R6, 0x4, RZ ;  /* 0x0000000406067810 */ /* 0x000fe40007f5e0ff */
[----:B------:R-:W-:Y:S01]  /*2eb0*/  IADD3 R18, P4, PT, R18, 0x4, RZ ;  /* 0x0000000412127810 */ /* 0x000fe20007f9e0ff */
[----:B------:R-:W-:Y:S02]  /*2ec0*/  VIADD R4, R4, 0x1 ;  /* 0x0000000104047836 */ /* 0x000fe40000000000 */
[----:B------:R-:W-:Y:S01]  /*2ed0*/  IMAD.X R17, RZ, RZ, R17, P3 ;  /* 0x000000ffff117224 */ /* 0x000fe200018e0611 */
[----:B------:R-:W-:Y:S01]  /*2ee0*/  IADD3.X R19, PT, PT, RZ, R19, RZ, P4, !PT ;  /* 0x00000013ff137210 */ /* 0x000fe200027fe4ff */
[----:B--2---:R-:W-:Y:S01]  /*2ef0*/  FADD R26, -R23, R26 ;  /* 0x0000001a171a7221 */ /* 0x004fe20000000100 */
[----:B---3--:R-:W-:-:S04]  /*2f00*/  FADD R27, R24, -R27 ;  /* 0x8000001b181b7221 */ /* 0x008fc80000000000 */
[----:B------:R-:W-:Y:S02]  /*2f10*/  FMNMX R26, RZ, R26, !PT ;  /* 0x0000001aff1a7209 */ /* 0x000fe40007800000 */
[----:B------:R-:W-:-:S04]  /*2f20*/  FMNMX R27, RZ, R27, !PT ;  /* 0x0000001bff1b7209 */ /* 0x000fc80007800000 */
[----:B------:R-:W-:-:S04]  /*2f30*/  FSETP.GT.AND P0, PT, R27, R26, PT ;  /* 0x0000001a1b00720b */ /* 0x000fc80003f04000 */
[----:B------:R-:W-:-:S05]  /*2f40*/  FSEL R27, R27, RZ, P0 ;  /* 0x000000ff1b1b7208 */ /* 0x000fca0000000000 */
[----:B------:R-:W-:-:S04]  /*2f50*/  FADD R2, R27, R2 ;  /* 0x000000021b027221 */ /* 0x000fc80000000000 */
[----:B------:R-:W-:-:S04]  /*2f60*/  FADD R7, R2, -R7 ;  /* 0x8000000702077221 */ /* 0x000fc80000000000 */
[----:B------:R-:W-:-:S04]  /*2f70*/  FADD R2, R28, R7 ;  /* 0x000000071c027221 */ /* 0x000fc80000000000 */
[----:B------:R-:W-:-:S04]  /*2f80*/  FADD R28, -R28, R2 ;  /* 0x000000021c1c7221 */ /* 0x000fc80000000100 */
[----:B------:R-:W-:Y:S01]  /*2f90*/  FADD R7, -R7, R28 ;  /* 0x0000001c07077221 */ /* 0x000fe20000000100 */
[----:B------:R-:W-:Y:S01]  /*2fa0*/  FMUL R28, R5, R20 ;  /* 0x00000014051c7220 */ /* 0x000fe20000400000 */
[----:B------:R-:W-:-:S03]  /*2fb0*/  FSEL R26, R26, RZ, !P0 ;  /* 0x000000ff1a1a7208 */ /* 0x000fc60004000000 */
[----:B------:R-:W-:-:S04]  /*2fc0*/  FFMA R15, R5, R20, -R28 ;  /* 0x00000014050f7223 */ /* 0x000fc8000000081c */
[----:B------:R-:W-:-:S04]  /*2fd0*/  FADD R26, R26, R15 ;  /* 0x0000000f1a1a7221 */ /* 0x000fc80000000000 */
[----:B------:R-:W-:-:S04]  /*2fe0*/  FADD R25, R26, -R25 ;  /* 0x800000191a197221 */ /* 0x000fc80000000000 */
[----:B------:R-:W-:Y:S01]  /*2ff0*/  FADD R20, R28, R25 ;  /* 0x000000191c147221 */ /* 0x000fe20000000000 */
[----:B------:R-:W-:Y:S01]  /*3000*/  FADD R27, R2, R7 ;  /* 0x00000007021b7221 */ /* 0x000fe20000000000 */
[----:B------:R-:W-:Y:S02]  /*3010*/  MOV R15, R21 ;  /* 0x00000015000f7202 */ /* 0x000fe40000000f00 */
[----:B------:R-:W-:-:S04]  /*3020*/  FADD R28, -R28, R20 ;  /* 0x000000141c1c7221 */ /* 0x000fc80000000100 */
[----:B------:R-:W-:Y:S01]  /*3030*/  FADD R25, -R25, R28 ;  /* 0x0000001c19197221 */ /* 0x000fe20000000100 */
[----:B------:R0:W-:Y:S03]  /*3040*/  STG.E desc[UR6][R14.64], R27 ;  /* 0x0000001b0e007986 */ /* 0x0001e6000c101906 */
[----:B------:R-:W-:Y:S01]  /*3050*/  FADD R29, R20, R25 ;  /* 0x00000019141d7221 */ /* 0x000fe20000000000 */
[----:B0-----:R-:W-:Y:S01]  /*3060*/  IMAD.MOV.U32 R14, RZ, RZ, R8 ;  /* 0x000000ffff0e7224 */ /* 0x001fe200078e0008 */
[----:B------:R-:W-:-:S05]  /*3070*/  MOV R15, R9 ;  /* 0x00000009000f7202 */ /* 0x000fca0000000f00 */
[----:B------:R0:W-:Y:S01]  /*3080*/  STG.E desc[UR6][R14.64], R29 ;  /* 0x0000001d0e007986 */ /* 0x0001e2000c101906 */
[----:B------:R-:W-:Y:S02]  /*3090*/  ISETP.NE.AND P0, PT, R22, RZ, PT ;  /* 0x000000ff1600720c */ /* 0x000fe40003f05270 */
[----:B------:R-:W-:Y:S01]  /*30a0*/  IADD3 R8, P1, PT, R8, 0x4, RZ ;  /* 0x0000000408087810 */ /* 0x000fe20007f3e0ff */
[----:B------:R-:W-:Y:S01]  /*30b0*/  IMAD.MOV.U32 R27, RZ, RZ, R24 ;  /* 0x000000ffff1b7224 */ /* 0x000fe200078e0018 */
[----:B------:R-:W-:Y:S02]  /*30c0*/  IADD3.X R21, PT, PT, RZ, R21, RZ, P2, !PT ;  /* 0x00000015ff157210 */ /* 0x000fe400017fe4ff */
[----:B------:R-:W-:Y:S01]  /*30d0*/  MOV R26, R23 ;  /* 0x00000017001a7202 */ /* 0x000fe20000000f00 */
[----:B------:R-:W-:-:S06]  /*30e0*/  IMAD.X R9, RZ, RZ, R9, P1 ;  /* 0x000000ffff097224 */ /* 0x000fcc00008e0609 */
[----:B0-----:R-:W-:Y:S05]  /*30f0*/  @P0 BRA `(.L_x_83) ;  /* 0xfffffffc00440947 */ /* 0x001fea000383ffff */
[----:B------:R-:W-:Y:S05]  /*3100*/  BSYNC.RECONVERGENT B1 ;  /* 0x0000000000017941 */ /* 0x000fea0003800200 */
.L_x_82:
[----:B------:R-:W-:Y:S05]  /*3110*/  BSYNC.RECONVERGENT B0 ;  /* 0x0000000000007941 */ /* 0x000fea0003800200 */
.L_x_81:
[----:B------:R-:W1:Y:S02]  /*3120*/  LDCU UR4, c[0x0][0x3a0] ;  /* 0x00007400ff0477ac */ /* 0x000e640008000800 */
[----:B-1----:R-:W-:-:S04]  /*3130*/  IADD3 R0, PT, PT, R0, UR4, -R3 ;  /* 0x0000000400007c10 */ /* 0x002fc8000fffe803 */
[----:B------:R-:W-:-:S13]  /*3140*/  ISETP.GT.U32.AND P0, PT, R0, -0x4, PT ;  /* 0xfffffffc0000780c */ /* 0x000fda0003f04070 */
[----:B------:R-:W-:Y:S05]  /*3150*/  @P0 EXIT ;  /* 0x000000000000094d */ /* 0x000fea0003800000 */
[----:B0-----:R-:W-:-:S04]  /*3160*/  IMAD.WIDE.U32 R18, R4, 0x4, RZ ;  /* 0x0000000404127825 */ /* 0x001fc800078e00ff */
[----:B------:R-:W-:-:S07]  /*3170*/  IMAD.MOV.U32 R17, RZ, RZ, R18 ;  /* 0x000000ffff117224 */ /* 0x000fce00078e0012 */
.L_x_84:
[----:B------:R-:W0:Y:S02]  /*3180*/  LDCU.128 UR12, c[0x0][0x380] ;  /* 0x00007000ff0c77ac */ /* 0x000e240008000c00 */
[C---:B0-2---:R-:W-:Y:S02]  /*3190*/  IADD3 R8, P0, PT, R17.reuse, UR12, RZ ;  /* 0x0000000c11087c10 */ /* 0x045fe4000ff1e0ff */
[----:B------:R-:W-:Y:S02]  /*31a0*/  IADD3 R14, P1, PT, R17, UR14, RZ ;  /* 0x0000000e110e7c10 */ /* 0x000fe4000ff3e0ff */
[C---:B------:R-:W-:Y:S02]  /*31b0*/  IADD3.X R9, PT, PT, R19.reuse, UR13, RZ, P0, !PT ;  /* 0x0000000d13097c10 */ /* 0x040fe400087fe4ff */
[----:B------:R-:W-:-:S03]  /*31c0*/  IADD3.X R15, PT, PT, R19, UR15, RZ, P1, !PT ;  /* 0x0000000f130f7c10 */ /* 0x000fc60008ffe4ff */
[----:B------:R-:W2:Y:S04]  /*31d0*/  LDG.E.CONSTANT R29, desc[UR6][R8.64] ;  /* 0x00000006081d7981 */ /* 0x000ea8000c1e9900 */
[----:B------:R-:W3:Y:S04]  /*31e0*/  LDG.E.CONSTANT R16, desc[UR6][R14.64] ;  /* 0x000000060e107981 */ /* 0x000ee8000c1e9900 */
[----:B------:R-:W4:Y:S04]  /*31f0*/  LDG.E.CONSTANT R6, desc[UR6][R8.64+0x4] ;  /* 0x0000040608067981 */ /* 0x000f28000c1e9900 */
[----:B------:R-:W4:Y:S04]  /*3200*/  LDG.E.CONSTANT R27, desc[UR6][R14.64+0x4] ;  /* 0x000004060e1b7981 */ /* 0x000f28000c1e9900 */
[----:B------:R-:W4:Y:S04]  /*3210*/  LDG.E.CONSTANT R21, desc[UR6][R8.64+0x8] ;  /* 0x0000080608157981 */ /* 0x000f28000c1e9900 */
[----:B------:R-:W4:Y:S01]  /*3220*/  LDG.E.CONSTANT R0, desc[UR6][R14.64+0x8] ;  /* 0x000008060e007981 */ /* 0x000f22000c1e9900 */
[----:B--2--5:R-:W-:-:S03]  /*3230*/  FADD R18, R29, -R24 ;  /* 0x800000181d127221 */ /* 0x024fc60000000000 */
[----:B------:R0:W2:Y:S01]  /*3240*/  LDG.E.CONSTANT R24, desc[UR6][R8.64+0xc] ;  /* 0x00000c0608187981 */ /* 0x0000a2000c1e9900 */
[----:B---3--:R-:W-:-:S03]  /*3250*/  FADD R22, -R16, R23 ;  /* 0x0000001710167221 */ /* 0x008fc60000000100 */
[----:B------:R1:W3:Y:S01]  /*3260*/  LDG.E.CONSTANT R23, desc[UR6][R14.64+0xc] ;  /* 0x00000c060e177981 */ /* 0x0002e2000c1e9900 */
[----:B------:R-:W-:Y:S01]  /*3270*/  FMNMX R26, RZ, R18, !PT ;  /* 0x00000012ff1a7209 */ /* 0x000fe20007800000 */
[----:B------:R-:W-:Y:S01]  /*3280*/  FMUL R18, R5, R2 ;  /* 0x0000000205127220 */ /* 0x000fe20000400000 */
[----:B------:R-:W-:Y:S01]  /*3290*/  FMNMX R22, RZ, R22, !PT ;  /* 0x00000016ff167209 */ /* 0x000fe20007800000 */
[----:B----4-:R-:W-:Y:S01]  /*32a0*/  FADD R29, -R29, R6 ;  /* 0x000000061d1d7221 */ /* 0x010fe20000000100 */
[----:B------:R-:W-:Y:S01]  /*32b0*/  IADD3 R4, PT, PT, R4, 0x4, RZ ;  /* 0x0000000404047810 */ /* 0x000fe20007ffe0ff */
[----:B------:R-:W-:Y:S01]  /*32c0*/  FFMA R2, R5, R2, -R18 ;  /* 0x0000000205027223 */ /* 0x000fe20000000812 */
[----:B------:R-:W-:Y:S01]  /*32d0*/  FSETP.GT.AND P0, PT, R26, R22, PT ;  /* 0x000000161a00720b */ /* 0x000fe20003f04000 */
[----:B0-----:R-:W-:Y:S01]  /*32e0*/  FADD R8, R16, -R27 ;  /* 0x8000001b10087221 */ /* 0x001fe20000000000 */
[----:B------:R-:W-:Y:S02]  /*32f0*/  FMNMX R29, RZ, R29, !PT ;  /* 0x0000001dff1d7209 */ /* 0x000fe40007800000 */
[----:B------:R-:W-:-:S02]  /*3300*/  FSEL R26, R26, RZ, P0 ;  /* 0x000000ff1a1a7208 */ /* 0x000fc40000000000 */
[----:B------:R-:W-:Y:S02]  /*3310*/  FSEL R22, R22, RZ, !P0 ;  /* 0x000000ff16167208 */ /* 0x000fe40004000000 */
[----:B------:R-:W-:Y:S01]  /*3320*/  FMNMX R8, RZ, R8, !PT ;  /* 0x00000008ff087209 */ /* 0x000fe20007800000 */
[----:B------:R-:W-:Y:S01]  /*3330*/  FADD R26, R2, R26 ;  /* 0x0000001a021a7221 */ /* 0x000fe20000000000 */
[----:B------:R-:W-:Y:S02]  /*3340*/  FMUL R2, R5, R20 ;  /* 0x0000001405027220 */ /* 0x000fe40000400000 */
[----:B------:R-:W-:Y:S01]  /*3350*/  FSETP.GT.AND P0, PT, R29, R8, PT ;  /* 0x000000081d00720b */ /* 0x000fe20003f04000 */
[----:B------:R-:W-:Y:S01]  /*3360*/  FADD R9, R26, -R7 ;  /* 0x800000071a097221 */ /* 0x000fe20000000000 */
[----:B------:R-:W-:Y:S02]  /*3370*/  FFMA R20, R5, R20, -R2 ;  /* 0x0000001405147223 */ /* 0x000fe40000000802 */
[----:B------:R-:W-:Y:S01]  /*3380*/  FSEL R29, R29, RZ, P0 ;  /* 0x000000ff1d1d7208 */ /* 0x000fe20000000000 */
[----:B------:R-:W-:Y:S01]  /*3390*/  FADD R7, R18, R9 ;  /* 0x0000000912077221 */ /* 0x000fe20000000000 */
[----:B------:R-:W-:Y:S01]  /*33a0*/  FADD R22, R20, R22 ;  /* 0x0000001614167221 */ /* 0x000fe20000000000 */
[----:B------:R-:W-:-:S02]  /*33b0*/  FSEL R8, R8, RZ, !P0 ;  /* 0x000000ff08087208 */ /* 0x000fc40004000000 */
[----:B-1----:R-:W-:Y:S01]  /*33c0*/  FMUL R14, R5, R7 ;  /* 0x00000007050e7220 */ /* 0x002fe20000400000 */
[----:B------:R-:W-:Y:S01]  /*33d0*/  FADD R15, R22, -R25 ;  /* 0x80000019160f7221 */ /* 0x000fe20000000000 */
[----:B------:R-:W-:-:S03]  /*33e0*/  FADD R16, -R18, R7 ;  /* 0x0000000712107221 */ /* 0x000fc60000000100 */
[----:B------:R-:W-:Y:S01]  /*33f0*/  FADD R25, R2, R15 ;  /* 0x0000000f02197221 */ /* 0x000fe20000000000 */
[----:B------:R-:W-:Y:S01]  /*3400*/  FADD R16, -R9, R16 ;  /* 0x0000001009107221 */ /* 0x000fe20000000100 */
[----:B------:R-:W-:Y:S01]  /*3410*/  FADD R9, -R6, R21 ;  /* 0x0000001506097221 */ /* 0x000fe20000000100 */
[----:B------:R-:W-:Y:S01]  /*3420*/  FADD R6, R27, -R0 ;  /* 0x800000001b067221 */ /* 0x000fe20000000000 */
[----:B------:R-:W-:Y:S01]  /*3430*/  FADD R20, -R2, R25 ;  /* 0x0000001902147221 */ /* 0x000fe20000000100 */
[----:B------:R-:W-:Y:S01]  /*3440*/  FFMA R2, R5, R7, -R14 ;  /* 0x0000000705027223 */ /* 0x000fe2000000080e */
[----:B------:R-:W-:Y:S01]  /*3450*/  FADD R7, R7, R16 ;  /* 0x0000001007077221 */ /* 0x000fe20000000000 */
[----:B------:R-:W-:Y:S01]  /*3460*/  FMNMX R9, RZ, R9, !PT ;  /* 0x00000009ff097209 */ /* 0x000fe20007800000 */
[----:B------:R-:W-:Y:S01]  /*3470*/  FADD R20, -R15, R20 ;  /* 0x000000140f147221 */ /* 0x000fe20000000100 */
[----:B------:R-:W-:Y:S01]  /*3480*/  FADD R15, R29, R2 ;  /* 0x000000021d0f7221 */ /* 0x000fe20000000000 */
[----:B------:R-:W-:Y:S01]  /*3490*/  FMUL R2, R5, R25 ;  /* 0x0000001905027220 */ /* 0x000fe20000400000 */
[----:B------:R-:W-:-:S02]  /*34a0*/  FMNMX R6, RZ, R6, !PT ;  /* 0x00000006ff067209 */ /* 0x000fc40007800000 */
[----:B------:R-:W-:Y:S01]  /*34b0*/  FADD R15, -R16, R15 ;  /* 0x0000000f100f7221 */ /* 0x000fe20000000100 */
[----:B------:R-:W-:Y:S01]  /*34c0*/  FFMA R27, R5, R25, -R2 ;  /* 0x00000019051b7223 */ /* 0x000fe20000000802 */
[----:B------:R-:W-:Y:S01]  /*34d0*/  FSETP.GT.AND P0, PT, R9, R6, PT ;  /* 0x000000060900720b */ /* 0x000fe20003f04000 */
[----:B------:R-:W-:Y:S01]  /*34e0*/  FADD R25, R25, R20 ;  /* 0x0000001419197221 */ /* 0x000fe20000000000 */
[----:B------:R-:W-:Y:S01]  /*34f0*/  FADD R18, R14, R15 ;  /* 0x0000000f0e127221 */ /* 0x000fe20000000000 */
[----:B------:R-:W-:Y:S01]  /*3500*/  FADD R27, R8, R27 ;  /* 0x0000001b081b7221 */ /* 0x000fe20000000000 */
[----:B------:R-:W-:Y:S02]  /*3510*/  FSEL R9, R9, RZ, P0 ;  /* 0x000000ff09097208 */ /* 0x000fe40000000000 */
[----:B------:R-:W-:Y:S01]  /*3520*/  FADD R14, -R14, R18 ;  /* 0x000000120e0e7221 */ /* 0x000fe20000000100 */
[----:B------:R-:W-:Y:S01]  /*3530*/  FMUL R16, R5, R18 ;  /* 0x0000001205107220 */ /* 0x000fe20000400000 */
[----:B------:R-:W-:Y:S01]  /*3540*/  FADD R27, -R20, R27 ;  /* 0x0000001b141b7221 */ /* 0x000fe20000000100 */
[----:B------:R-:W-:Y:S01]  /*3550*/  IADD3 R8, P1, PT, R17, R12, RZ ;  /* 0x0000000c11087210 */ /* 0x000fe20007f3e0ff */
[----:B------:R-:W-:Y:S01]  /*3560*/  FADD R15, -R15, R14 ;  /* 0x0000000e0f0f7221 */ /* 0x000fe20000000100 */
[----:B------:R-:W-:Y:S01]  /*3570*/  FFMA R14, R5, R18, -R16 ;  /* 0x00000012050e7223 */ /* 0x000fe20000000810 */
[----:B------:R-:W-:-:S02]  /*3580*/  FSEL R6, R6, RZ, !P0 ;  /* 0x000000ff06067208 */ /* 0x000fc40004000000 */
[----:B------:R-:W-:Y:S01]  /*3590*/  FADD R20, R18, R15 ;  /* 0x0000000f12147221 */ /* 0x000fe20000000000 */
[C---:B------:R-:W-:Y:S01]  /*35a0*/  FADD R18, R2.reuse, R27 ;  /* 0x0000001b02127221 */ /* 0x040fe20000000000 */
[----:B------:R-:W-:Y:S01]  /*35b0*/  FADD R22, R9, R14 ;  /* 0x0000000e09167221 */ /* 0x000fe20000000000 */
[----:B------:R-:W-:Y:S02]  /*35c0*/  IADD3.X R9, PT, PT, R19, R13, RZ, P1, !PT ;  /* 0x0000000d13097210 */ /* 0x000fe40000ffe4ff */
[----:B------:R-:W-:Y:S01]  /*35d0*/  FADD R2, -R2, R18 ;  /* 0x0000001202027221 */ /* 0x000fe20000000100 */
[----:B------:R-:W-:Y:S01]  /*35e0*/  FADD R29, -R15, R22 ;  /* 0x000000160f1d7221 */ /* 0x000fe20000000100 */
[----:B------:R-:W-:Y:S01]  /*35f0*/  IADD3 R14, P1, PT, R17, R10, RZ ;  /* 0x0000000a110e7210 */ /* 0x000fe20007f3e0ff */
[----:B------:R0:W-:Y:S01]  /*3600*/  STG.E desc[UR6][R8.64], R7 ;  /* 0x0000000708007986 */ /* 0x0001e2000c101906 */
[----:B------:R-:W-:Y:S01]  /*3610*/  FADD R27, -R27, R2 ;  /* 0x000000021b1b7221 */ /* 0x000fe20000000100 */
[----:B------:R-:W-:-:S02]  /*3620*/  FMUL R2, R5, R18 ;  /* 0x0000001205027220 */ /* 0x000fc40000400000 */
[----:B------:R-:W-:Y:S01]  /*3630*/  IMAD.X R15, R19, 0x1, R11, P1 ;  /* 0x00000001130f7824 */ /* 0x000fe200008e060b */
[----:B------:R-:W-:-:S04]  /*3640*/  IADD3 R17, P1, PT, R17, 0x10, RZ ;  /* 0x0000001011117810 */ /* 0x000fc80007f3e0ff */
[----:B------:R1:W-:Y:S01]  /*3650*/  STG.E desc[UR6][R14.64], R25 ;  /* 0x000000190e007986 */ /* 0x0003e2000c101906 */
[----:B------:R-:W-:Y:S02]  /*3660*/  IMAD.X R19, RZ, RZ, R19, P1 ;  /* 0x000000ffff137224 */ /* 0x000fe400008e0613 */
[----:B0-----:R-:W-:Y:S01]  /*3670*/  FFMA R7, R5, R18, -R2 ;  /* 0x0000001205077223 */ /* 0x001fe20000000802 */
[----:B------:R0:W-:Y:S03]  /*3680*/  STG.E desc[UR6][R8.64+0x4], R20 ;  /* 0x0000041408007986 */ /* 0x0001e6000c101906 */
[----:B------:R-:W-:Y:S01]  /*3690*/  FADD R6, R6, R7 ;  /* 0x0000000706067221 */ /* 0x000fe20000000000 */
[----:B--2---:R-:W-:-:S03]  /*36a0*/  FADD R7, -R21, R24 ;  /* 0x0000001815077221 */ /* 0x004fc60000000100 */
[----:B------:R-:W-:Y:S01]  /*36b0*/  FADD R21, -R27, R6 ;  /* 0x000000061b157221 */ /* 0x000fe20000000100 */
[----:B------:R-:W-:Y:S01]  /*36c0*/  FADD R27, R18, R27 ;  /* 0x0000001b121b7221 */ /* 0x000fe20000000000 */
[----:B---3--:R-:W-:Y:S01]  /*36d0*/  FADD R22, R0, -R23 ;  /* 0x8000001700167221 */ /* 0x008fe20000000000 */
[----:B------:R-:W-:Y:S01]  /*36e0*/  FADD R0, R16, R29 ;  /* 0x0000001d10007221 */ /* 0x000fe20000000000 */
[----:B------:R-:W-:Y:S01]  /*36f0*/  FMNMX R7, RZ, R7, !PT ;  /* 0x00000007ff077209 */ /* 0x000fe20007800000 */
[----:B------:R-:W-:Y:S01]  /*3700*/  FADD R6, R2, R21 ;  /* 0x0000001502067221 */ /* 0x000fe20000000000 */
[----:B------:R2:W-:Y:S01]  /*3710*/  STG.E desc[UR6][R14.64+0x4], R27 ;  /* 0x0000041b0e007986 */ /* 0x0005e2000c101906 */
[----:B------:R-:W-:Y:S01]  /*3720*/  FADD R16, -R16, R0 ;  /* 0x0000000010107221 */ /* 0x000fe20000000100 */
[----:B------:R-:W-:Y:S01]  /*3730*/  FMNMX R22, RZ, R22, !PT ;  /* 0x00000016ff167209 */ /* 0x000fe20007800000 */
[----:B------:R-:W-:Y:S02]  /*3740*/  FADD R2, -R2, R6 ;  /* 0x0000000602027221 */ /* 0x000fe40000000100 */
[----:B------:R-:W-:Y:S01]  /*3750*/  FADD R29, -R29, R16 ;  /* 0x000000101d1d7221 */ /* 0x000fe20000000100 */
[----:B------:R-:W-:Y:S01]  /*3760*/  FSETP.GT.AND P0, PT, R7, R22, PT ;  /* 0x000000160700720b */ /* 0x000fe20003f04000 */
[----:B------:R-:W-:Y:S01]  /*3770*/  FMUL R16, R5, R6 ;  /* 0x0000000605107220 */ /* 0x000fe20000400000 */
[----:B------:R-:W-:-:S02]  /*3780*/  FADD R21, -R21, R2 ;  /* 0x0000000215157221 */ /* 0x000fc40000000100 */
[----:B------:R-:W-:Y:S01]  /*3790*/  FSEL R22, R22, RZ, !P0 ;  /* 0x000000ff16167208 */ /* 0x000fe20004000000 */
[----:B-1----:R-:W-:Y:S01]  /*37a0*/  FFMA R25, R5, R6, -R16 ;  /* 0x0000000605197223 */ /* 0x002fe20000000810 */
[----:B------:R-:W-:Y:S02]  /*37b0*/  FSEL R7, R7, RZ, P0 ;  /* 0x000000ff07077208 */ /* 0x000fe40000000000 */
[----:B------:R-:W-:Y:S01]  /*37c0*/  ISETP.GE.AND P0, PT, R4, R3, PT ;  /* 0x000000030400720c */ /* 0x000fe20003f06270 */
[----:B0-----:R-:W-:Y:S01]  /*37d0*/  FADD R20, R22, R25 ;  /* 0x0000001916147221 */ /* 0x001fe20000000000 */
[----:B------:R-:W-:-:S03]  /*37e0*/  FMUL R22, R5, R0 ;  /* 0x0000000005167220 */ /* 0x000fc60000400000 */
[----:B------:R-:W-:Y:S01]  /*37f0*/  FADD R25, -R21, R20 ;  /* 0x0000001415197221 */ /* 0x000fe20000000100 */
[----:B------:R-:W-:Y:S01]  /*3800*/  FFMA R2, R5, R0, -R22 ;  /* 0x0000000005027223 */ /* 0x000fe20000000816 */
[----:B------:R-:W-:Y:S02]  /*3810*/  FADD R21, R6, R21 ;  /* 0x0000001506157221 */ /* 0x000fe40000000000 */
[----:B------:R-:W-:Y:S01]  /*3820*/  FADD R20, R16, R25 ;  /* 0x0000001910147221 */ /* 0x000fe20000000000 */
[----:B------:R-:W-:-:S03]  /*3830*/  FADD R2, R7, R2 ;  /* 0x0000000207027221 */ /* 0x000fc60000000000 */
[----:B------:R-:W-:Y:S01]  /*3840*/  FADD R16, -R16, R20 ;  /* 0x0000001410107221 */ /* 0x000fe20000000100 */
[----:B------:R-:W-:Y:S01]  /*3850*/  FADD R7, -R29, R2 ;  /* 0x000000021d077221 */ /* 0x000fe20000000100 */
[----:B------:R-:W-:Y:S02]  /*3860*/  FADD R29, R0, R29 ;  /* 0x0000001d001d7221 */ /* 0x000fe40000000000 */
[----:B------:R-:W-:Y:S01]  /*3870*/  FADD R25, -R25, R16 ;  /* 0x0000001019197221 */ /* 0x000fe20000000100 */
[----:B------:R-:W-:Y:S02]  /*3880*/  FADD R2, R22, R7 ;  /* 0x0000000716027221 */ /* 0x000fe40000000000 */
[----:B------:R2:W-:Y:S01]  /*3890*/  STG.E desc[UR6][R8.64+0x8], R29 ;  /* 0x0000081d08007986 */ /* 0x0005e2000c101906 */
[----:B------:R-:W-:Y:S01]  /*38a0*/  FADD R6, R20, R25 ;  /* 0x0000001914067221 */ /* 0x000fe20000000000 */
[----:B------:R-:W-:Y:S02]  /*38b0*/  FADD R22, -R22, R2 ;  /* 0x0000000216167221 */ /* 0x000fe40000000100 */
[----:B------:R2:W-:Y:S02]  /*38c0*/  STG.E desc[UR6][R14.64+0x8], R21 ;  /* 0x000008150e007986 */ /* 0x0005e4000c101906 */
[----:B------:R-:W-:-:S04]  /*38d0*/  FADD R7, -R7, R22 ;  /* 0x0000001607077221 */ /* 0x000fc80000000100 */
[----:B------:R-:W-:-:S05]  /*38e0*/  FADD R0, R2, R7 ;  /* 0x0000000702007221 */ /* 0x000fca0000000000 */
[----:B------:R2:W-:Y:S04]  /*38f0*/  STG.E desc[UR6][R8.64+0xc], R0 ;  /* 0x00000c0008007986 */ /* 0x0005e8000c101906 */
[----:B------:R2:W-:Y:S01]  /*3900*/  STG.E desc[UR6][R14.64+0xc], R6 ;  /* 0x00000c060e007986 */ /* 0x0005e2000c101906 */
[----:B------:R-:W-:Y:S05]  /*3910*/  @!P0 BRA `(.L_x_84) ;  /* 0xfffffff800188947 */ /* 0x000fea000383ffff */
[----:B------:R-:W-:Y:S05]  /*3920*/  EXIT ;  /* 0x000000000000794d */ /* 0x000fea0003800000 */
        .weak           $__internal_1_$__cuda_sm20_rcp_rn_f32_slowpath
        .type           $__internal_1_$__cuda_sm20_rcp_rn_f32_slowpath,@function
        .size           $__internal_1_$__cuda_sm20_rcp_rn_f32_slowpath,(.L_x_91 - $__internal_1_$__cuda_sm20_rcp_rn_f32_slowpath)
$__internal_1_$__cuda_sm20_rcp_rn_f32_slowpath:
[----:B------:R-:W-:Y:S01]  /*3930*/  SHF.L.U32 R5, R3, 0x1, RZ ;  /* 0x0000000103057819 */ /* 0x000fe200000006ff */
[----:B------:R-:W-:Y:S03]  /*3940*/  BSSY.RECONVERGENT B1, `(.L_x_85) ;  /* 0x0000030000017945 */ /* 0x000fe60003800200 */
[----:B------:R-:W-:-:S04]  /*3950*/  SHF.R.U32.HI R5, RZ, 0x18, R5 ;  /* 0x00000018ff057819 */ /* 0x000fc80000011605 */
[----:B------:R-:W-:-:S13]  /*3960*/  ISETP.NE.U32.AND P0, PT, R5, RZ, PT ;  /* 0x000000ff0500720c */ /* 0x000fda0003f05070 */
[----:B------:R-:W-:Y:S05]  /*3970*/  @P0 BRA `(.L_x_86) ;  /* 0x0000000000280947 */ /* 0x000fea0003800000 */
[----:B------:R-:W-:-:S05]  /*3980*/  IMAD.SHL.U32 R5, R3, 0x2, RZ ;  /* 0x0000000203057824 */ /* 0x000fca00078e00ff */
[----:B------:R-:W-:-:S13]  /*3990*/  ISETP.NE.AND P0, PT, R5, RZ, PT ;  /* 0x000000ff0500720c */ /* 0x000fda0003f05270 */
[----:B------:R-:W-:Y:S01]  /*39a0*/  @P0 FFMA R8, R3, 1.84467440737095516160e+19, RZ ;  /* 0x5f80000003080823 */ /* 0x000fe200000000ff */
[----:B------:R-:W-:Y:S08]  /*39b0*/  @!P0 MUFU.RCP R7, R3 ;  /* 0x0000000300078308 */ /* 0x000ff00000001000 */
[----:B------:R-:W0:Y:S02]  /*39c0*/  @P0 MUFU.RCP R5, R8 ;  /* 0x0000000800050308 */ /* 0x000e240000001000 */
[----:B0-----:R-:W-:-:S04]  /*39d0*/  @P0 FFMA R9, R8, R5, -1 ;  /* 0xbf80000008090423 */ /* 0x001fc80000000005 */
[----:B------:R-:W-:-:S04]  /*39e0*/  @P0 FADD.FTZ R16, -R9, -RZ ;  /* 0x800000ff09100221 */ /* 0x000fc80000010100 */
[----:B------:R-:W-:-:S04]  /*39f0*/  @P0 FFMA R5, R5, R16, R5 ;  /* 0x0000001005050223 */ /* 0x000fc80000000005 */
[----:B------:R-:W-:Y:S01]  /*3a00*/  @P0 FFMA R7, R5, 1.84467440737095516160e+19, RZ ;  /* 0x5f80000005070823 */ /* 0x000fe200000000ff */
[----:B------:R-:W-:Y:S06]  /*3a10*/  BRA `(.L_x_87) ;  /* 0x0000000000887947 */ /* 0x000fec0003800000 */
.L_x_86:
[----:B------:R-:W-:-:S04]  /*3a20*/  IADD3 R7, PT, PT, R5, -0xfd, RZ ;  /* 0xffffff0305077810 */ /* 0x000fc80007ffe0ff */
[----:B------:R-:W-:-:S13]  /*3a30*/  ISETP.GT.U32.AND P0, PT, R7, 0x1, PT ;  /* 0x000000010700780c */ /* 0x000fda0003f04070 */
[----:B------:R-:W-:Y:S05]  /*3a40*/  @P0 BRA `(.L_x_88) ;  /* 0x0000000000780947 */ /* 0x000fea0003800000 */
[----:B------:R-:W-:Y:S01]  /*3a50*/  LOP3.LUT R8, R3, 0x7fffff, RZ, 0xc0, !PT ;  /* 0x007fffff03087812 */ /* 0x000fe200078ec0ff */
[----:B------:R-:W-:Y:S01]  /*3a60*/  IMAD.MOV.U32 R18, RZ, RZ, 0x3 ;  /* 0x00000003ff127424 */ /* 0x000fe200078e00ff */
[----:B------:R-:W-:Y:S02]  /*3a70*/  IADD3 R5, PT, PT, R5, -0xfc, RZ ;  /* 0xffffff0405057810 */ /* 0x000fe40007ffe0ff */
[----:B------:R-:W-:Y:S02]  /*3a80*/  LOP3.LUT R8, R8, 0x3f800000, RZ, 0xfc, !PT ;  /* 0x3f80000008087812 */ /* 0x000fe400078efcff */
[----:B------:R-:W-:Y:S02]  /*3a90*/  SHF.L.U32 R19, R18, R7, RZ ;  /* 0x0000000712137219 */ /* 0x000fe400000006ff */
[----:B------:R-:W0:Y:S02]  /*3aa0*/  MUFU.RCP R9, R8 ;  /* 0x0000000800097308 */ /* 0x000e240000001000 */
        /* <DEDUP_REMOVED lines=11> */
[--C-:B------:R-:W-:Y:S02]  /*3b60*/  LOP3.LUT P1, RZ, R9, R7, R16.reuse, 0xf8, !PT ;  /* 0x0000000709ff7212 */ /* 0x100fe4000782f810 */
[C---:B------:R-:W-:Y:S02]  /*3b70*/  LOP3.LUT P0, RZ, R8.reuse, 0x1, RZ, 0xc0, !PT ;  /* 0x0000000108ff7812 */ /* 0x040fe4000780c0ff */
[----:B------:R-:W-:Y:S02]  /*3b80*/  LOP3.LUT P2, RZ, R8, 0x2, RZ, 0xc0, !PT ;  /* 0x0000000208ff7812 */ /* 0x000fe4000784c0ff */
[----:B------:R-:W-:Y:S02]  /*3b90*/  SHF.R.U32.HI R16, RZ, R5, R16 ;  /* 0x00000005ff107219 */ /* 0x000fe40000011610 */
[----:B------:R-:W-:-:S02]  /*3ba0*/  PLOP3.LUT P0, PT, P0, P1, P2, 0xe0, 0x0 ;  /* 0x000000000000781c */ /* 0x000fc40000703c20 */
[----:B------:R-:W-:Y:S02]  /*3bb0*/  LOP3.LUT P1, RZ, R3, 0x7fffff, RZ, 0xc0, !PT ;  /* 0x007fffff03ff7812 */ /* 0x000fe4000782c0ff */
[----:B------:R-:W-:-:S05]  /*3bc0*/  SEL R7, RZ, 0x1, !P0 ;  /* 0x00000001ff077807 */ /* 0x000fca0004000000 */
[----:B------:R-:W-:-:S05]  /*3bd0*/  IMAD.MOV R7, RZ, RZ, -R7 ;  /* 0x000000ffff077224 */ /* 0x000fca00078e0a07 */
[----:B------:R-:W-:-:S13]  /*3be0*/  ISETP.GE.AND P0, PT, R7, RZ, PT ;  /* 0x000000ff0700720c */ /* 0x000fda0003f06270 */
[----:B------:R-:W-:-:S05]  /*3bf0*/  @!P0 VIADD R16, R16, 0x1 ;  /* 0x0000000110108836 */ /* 0x000fca0000000000 */
[----:B------:R-:W-:-:S04]  /*3c00*/  @!P1 SHF.L.U32 R16, R16, 0x1, RZ ;  /* 0x0000000110109819 */ /* 0x000fc800000006ff */
[----:B------:R-:W-:Y:S01]  /*3c10*/  LOP3.LUT R7, R16, 0x80000000, R3, 0xf8, !PT ;  /* 0x8000000010077812 */ /* 0x000fe200078ef803 */
[----:B------:R-:W-:Y:S06]  /*3c20*/  BRA `(.L_x_87) ;  /* 0x0000000000047947 */ /* 0x000fec0003800000 */
.L_x_88:
[----:B------:R0:W1:Y:S02]  /*3c30*/  MUFU.RCP R7, R3 ;  /* 0x0000000300077308 */ /* 0x0000640000001000 */
.L_x_87:
[----:B------:R-:W-:Y:S05]  /*3c40*/  BSYNC.RECONVERGENT B1 ;  /* 0x0000000000017941 */ /* 0x000fea0003800200 */
.L_x_85:
[----:B-1----:R-:W-:Y:S02]  /*3c50*/  IMAD.MOV.U32 R5, RZ, RZ, R7 ;  /* 0x000000ffff057224 */ /* 0x002fe400078e0007 */
[----:B------:R-:W-:-:S04]  /*3c60*/  HFMA2 R7, -RZ, RZ, 0, 0 ;  /* 0x00000000ff077431 */ /* 0x000fc800000001ff */
[----:B0-----:R-:W-:Y:S05]  /*3c70*/  RET.REL.NODEC R6 `(dm_batch_f32) ;  /* 0xffffffc006e07950 */ /* 0x001fea0003c3ffff */
.L_x_89:
        /* <DEDUP_REMOVED lines=16> */
.L_x_91:


//--------------------- .nv.shared.reserved.0     --------------------------
	.section	.nv.shared.reserved.0,"aw",@nobits
	.weak		__nv_reservedSMEM_offset_0_alias
	.size		__nv_reservedSMEM_offset_0_alias, 0, 64
	.other		__nv_reservedSMEM_offset_0_alias,@"STO_CUDA_RESERVED_SHARED STV_DEFAULT"
__nv_reservedSMEM_offset_0_alias:
	.zero		0
	.zero		64


//--------------------- .nv.constant0.dm_many_series_one_param_time_major_f32 --------------------------
	.section	.nv.constant0.dm_many_series_one_param_time_major_f32,"a",@progbits
	.sectionflags	@""
	.align	4
.nv.constant0.dm_many_series_one_param_time_major_f32:
	.zero		952


//--------------------- .nv.constant0.dm_batch_f32 --------------------------
	.section	.nv.constant0.dm_batch_f32,"a",@progbits
	.sectionflags	@""
	.align	4
.nv.constant0.dm_batch_f32:
	.zero		952


//--------------------- SYMBOLS --------------------------

	.type		.nv.reservedSmem.offset0,@object
	.size		.nv.reservedSmem.offset0,0x4
